//
// Generated by NVIDIA NVVM Compiler
//
// Compiler Build ID: CL-36424714
// Cuda compilation tools, release 13.0, V13.0.88
// Based on NVVM 20.0.0
//

.version 9.0
.target sm_100
.address_size 64

	// .globl	_Z8parallelPiS_S_S_PbS_
.global .align 1 .b8 _ZN34_INTERNAL_9785fe6c_4_k_cu_7ffb96fc4cuda3std3__45__cpo5beginE[1];
.global .align 1 .b8 _ZN34_INTERNAL_9785fe6c_4_k_cu_7ffb96fc4cuda3std3__45__cpo3endE[1];
.global .align 1 .b8 _ZN34_INTERNAL_9785fe6c_4_k_cu_7ffb96fc4cuda3std3__45__cpo6cbeginE[1];
.global .align 1 .b8 _ZN34_INTERNAL_9785fe6c_4_k_cu_7ffb96fc4cuda3std3__45__cpo4cendE[1];
.global .align 1 .b8 _ZN34_INTERNAL_9785fe6c_4_k_cu_7ffb96fc4cuda3std3__45__cpo6rbeginE[1];
.global .align 1 .b8 _ZN34_INTERNAL_9785fe6c_4_k_cu_7ffb96fc4cuda3std3__45__cpo4rendE[1];
.global .align 1 .b8 _ZN34_INTERNAL_9785fe6c_4_k_cu_7ffb96fc4cuda3std3__45__cpo7crbeginE[1];
.global .align 1 .b8 _ZN34_INTERNAL_9785fe6c_4_k_cu_7ffb96fc4cuda3std3__45__cpo5crendE[1];
.global .align 1 .b8 _ZN34_INTERNAL_9785fe6c_4_k_cu_7ffb96fc4cuda3std3__436_GLOBAL__N__9785fe6c_4_k_cu_7ffb96fc6ignoreE[1];
.global .align 1 .b8 _ZN34_INTERNAL_9785fe6c_4_k_cu_7ffb96fc4cuda3std3__419piecewise_constructE[1];
.global .align 1 .b8 _ZN34_INTERNAL_9785fe6c_4_k_cu_7ffb96fc4cuda3std3__48in_placeE[1];
.global .align 1 .b8 _ZN34_INTERNAL_9785fe6c_4_k_cu_7ffb96fc4cuda3std3__420unreachable_sentinelE[1];
.global .align 1 .b8 _ZN34_INTERNAL_9785fe6c_4_k_cu_7ffb96fc4cuda3std3__47nulloptE[1];
.global .align 1 .b8 _ZN34_INTERNAL_9785fe6c_4_k_cu_7ffb96fc4cuda3std3__48unexpectE[1];
.global .align 1 .b8 _ZN34_INTERNAL_9785fe6c_4_k_cu_7ffb96fc4cuda3std6ranges3__45__cpo4swapE[1];
.global .align 1 .b8 _ZN34_INTERNAL_9785fe6c_4_k_cu_7ffb96fc4cuda3std6ranges3__45__cpo9iter_moveE[1];
.global .align 1 .b8 _ZN34_INTERNAL_9785fe6c_4_k_cu_7ffb96fc4cuda3std6ranges3__45__cpo5beginE[1];
.global .align 1 .b8 _ZN34_INTERNAL_9785fe6c_4_k_cu_7ffb96fc4cuda3std6ranges3__45__cpo3endE[1];
.global .align 1 .b8 _ZN34_INTERNAL_9785fe6c_4_k_cu_7ffb96fc4cuda3std6ranges3__45__cpo6cbeginE[1];
.global .align 1 .b8 _ZN34_INTERNAL_9785fe6c_4_k_cu_7ffb96fc4cuda3std6ranges3__45__cpo4cendE[1];
.global .align 1 .b8 _ZN34_INTERNAL_9785fe6c_4_k_cu_7ffb96fc4cuda3std6ranges3__45__cpo7advanceE[1];
.global .align 1 .b8 _ZN34_INTERNAL_9785fe6c_4_k_cu_7ffb96fc4cuda3std6ranges3__45__cpo9iter_swapE[1];
.global .align 1 .b8 _ZN34_INTERNAL_9785fe6c_4_k_cu_7ffb96fc4cuda3std6ranges3__45__cpo4nextE[1];
.global .align 1 .b8 _ZN34_INTERNAL_9785fe6c_4_k_cu_7ffb96fc4cuda3std6ranges3__45__cpo4prevE[1];
.global .align 1 .b8 _ZN34_INTERNAL_9785fe6c_4_k_cu_7ffb96fc4cuda3std6ranges3__45__cpo4dataE[1];
.global .align 1 .b8 _ZN34_INTERNAL_9785fe6c_4_k_cu_7ffb96fc4cuda3std6ranges3__45__cpo5cdataE[1];
.global .align 1 .b8 _ZN34_INTERNAL_9785fe6c_4_k_cu_7ffb96fc4cuda3std6ranges3__45__cpo4sizeE[1];
.global .align 1 .b8 _ZN34_INTERNAL_9785fe6c_4_k_cu_7ffb96fc4cuda3std6ranges3__45__cpo5ssizeE[1];
.global .align 1 .b8 _ZN34_INTERNAL_9785fe6c_4_k_cu_7ffb96fc4cuda3std6ranges3__45__cpo8distanceE[1];
.global .align 1 .b8 _ZN34_INTERNAL_9785fe6c_4_k_cu_7ffb96fc6thrust24THRUST_300001_SM_1000_NS8cuda_cub3parE[1];
.global .align 1 .b8 _ZN34_INTERNAL_9785fe6c_4_k_cu_7ffb96fc6thrust24THRUST_300001_SM_1000_NS8cuda_cub10par_nosyncE[1];
.global .align 1 .b8 _ZN34_INTERNAL_9785fe6c_4_k_cu_7ffb96fc6thrust24THRUST_300001_SM_1000_NS6system6detail10sequential3seqE[1];
.global .align 1 .b8 _ZN34_INTERNAL_9785fe6c_4_k_cu_7ffb96fc6thrust24THRUST_300001_SM_1000_NS12placeholders2_1E[1];
.global .align 1 .b8 _ZN34_INTERNAL_9785fe6c_4_k_cu_7ffb96fc6thrust24THRUST_300001_SM_1000_NS12placeholders2_2E[1];
.global .align 1 .b8 _ZN34_INTERNAL_9785fe6c_4_k_cu_7ffb96fc6thrust24THRUST_300001_SM_1000_NS12placeholders2_3E[1];
.global .align 1 .b8 _ZN34_INTERNAL_9785fe6c_4_k_cu_7ffb96fc6thrust24THRUST_300001_SM_1000_NS12placeholders2_4E[1];
.global .align 1 .b8 _ZN34_INTERNAL_9785fe6c_4_k_cu_7ffb96fc6thrust24THRUST_300001_SM_1000_NS12placeholders2_5E[1];
.global .align 1 .b8 _ZN34_INTERNAL_9785fe6c_4_k_cu_7ffb96fc6thrust24THRUST_300001_SM_1000_NS12placeholders2_6E[1];
.global .align 1 .b8 _ZN34_INTERNAL_9785fe6c_4_k_cu_7ffb96fc6thrust24THRUST_300001_SM_1000_NS12placeholders2_7E[1];
.global .align 1 .b8 _ZN34_INTERNAL_9785fe6c_4_k_cu_7ffb96fc6thrust24THRUST_300001_SM_1000_NS12placeholders2_8E[1];
.global .align 1 .b8 _ZN34_INTERNAL_9785fe6c_4_k_cu_7ffb96fc6thrust24THRUST_300001_SM_1000_NS12placeholders2_9E[1];
.global .align 1 .b8 _ZN34_INTERNAL_9785fe6c_4_k_cu_7ffb96fc6thrust24THRUST_300001_SM_1000_NS12placeholders3_10E[1];
.global .align 1 .b8 _ZN34_INTERNAL_9785fe6c_4_k_cu_7ffb96fc6thrust24THRUST_300001_SM_1000_NS3seqE[1];

.visible .entry _Z8parallelPiS_S_S_PbS_(
	.param .u64 .ptr .align 1 _Z8parallelPiS_S_S_PbS__param_0,
	.param .u64 .ptr .align 1 _Z8parallelPiS_S_S_PbS__param_1,
	.param .u64 .ptr .align 1 _Z8parallelPiS_S_S_PbS__param_2,
	.param .u64 .ptr .align 1 _Z8parallelPiS_S_S_PbS__param_3,
	.param .u64 .ptr .align 1 _Z8parallelPiS_S_S_PbS__param_4,
	.param .u64 .ptr .align 1 _Z8parallelPiS_S_S_PbS__param_5
)
{
	.reg .pred 	%p<18>;
	.reg .b16 	%rs<11>;
	.reg .b32 	%r<54>;
	.reg .b64 	%rd<35>;

	ld.param.u64 	%rd14, [_Z8parallelPiS_S_S_PbS__param_0];
	ld.param.u64 	%rd15, [_Z8parallelPiS_S_S_PbS__param_1];
	ld.param.u64 	%rd16, [_Z8parallelPiS_S_S_PbS__param_2];
	ld.param.u64 	%rd17, [_Z8parallelPiS_S_S_PbS__param_3];
	ld.param.u64 	%rd18, [_Z8parallelPiS_S_S_PbS__param_4];
	ld.param.u64 	%rd19, [_Z8parallelPiS_S_S_PbS__param_5];
	cvta.to.global.u64 	%rd1, %rd18;
	cvta.to.global.u64 	%rd2, %rd19;
	cvta.to.global.u64 	%rd3, %rd16;
	cvta.to.global.u64 	%rd4, %rd17;
	cvta.to.global.u64 	%rd20, %rd15;
	mov.u32 	%r27, %tid.x;
	mov.u32 	%r28, %ntid.y;
	mov.u32 	%r29, %tid.y;
	mov.u32 	%r30, %ntid.x;
	mov.u32 	%r31, %ctaid.x;
	mov.u32 	%r32, %nctaid.y;
	mov.u32 	%r33, %ctaid.y;
	mad.lo.s32 	%r34, %r31, %r32, %r33;
	mad.lo.s32 	%r35, %r34, %r30, %r27;
	mad.lo.s32 	%r1, %r35, %r28, %r29;
	ld.global.u32 	%r36, [%rd20];
	setp.ge.s32 	%p1, %r1, %r36;
	@%p1 bra 	$L__BB0_29;
	mul.wide.s32 	%rd21, %r1, 4;
	add.s64 	%rd22, %rd4, %rd21;
	ld.global.u32 	%r2, [%rd22];
	setp.eq.s32 	%p2, %r2, -1;
	@%p2 bra 	$L__BB0_29;
	cvta.to.global.u64 	%rd23, %rd14;
	add.s64 	%rd25, %rd23, %rd21;
	ld.global.u32 	%r3, [%rd25+4];
	ld.global.u32 	%r4, [%rd25];
	setp.ge.s32 	%p3, %r4, %r3;
	@%p3 bra 	$L__BB0_29;
	sub.s32 	%r37, %r3, %r4;
	and.b32  	%r5, %r37, 3;
	setp.eq.s32 	%p4, %r5, 0;
	mov.u32 	%r51, %r4;
	@%p4 bra 	$L__BB0_10;
	neg.s32 	%r49, %r5;
	mov.u32 	%r51, %r4;
$L__BB0_5:
	.pragma "nounroll";
	mul.wide.s32 	%rd26, %r51, 4;
	add.s64 	%rd27, %rd2, %rd26;
	add.s64 	%rd28, %rd3, %rd26;
	ld.global.u32 	%r38, [%rd28];
	mul.wide.s32 	%rd29, %r38, 4;
	add.s64 	%rd5, %rd4, %rd29;
	ld.global.u32 	%r9, [%rd5];
	ld.global.u32 	%r39, [%rd27];
	add.s32 	%r10, %r39, %r2;
	setp.eq.s32 	%p5, %r9, -1;
	@%p5 bra 	$L__BB0_8;
	setp.le.s32 	%p6, %r9, %r10;
	@%p6 bra 	$L__BB0_9;
	st.global.u32 	[%rd5], %r10;
	mov.b16 	%rs1, 1;
	st.global.u8 	[%rd1], %rs1;
	bra.uni 	$L__BB0_9;
$L__BB0_8:
	st.global.u32 	[%rd5], %r10;
	mov.b16 	%rs2, 1;
	st.global.u8 	[%rd1], %rs2;
$L__BB0_9:
	add.s32 	%r51, %r51, 1;
	add.s32 	%r49, %r49, 1;
	setp.ne.s32 	%p7, %r49, 0;
	@%p7 bra 	$L__BB0_5;
$L__BB0_10:
	sub.s32 	%r40, %r4, %r3;
	setp.gt.u32 	%p8, %r40, -4;
	@%p8 bra 	$L__BB0_29;
	sub.s32 	%r52, %r51, %r3;
	add.s64 	%rd6, %rd3, 8;
	add.s64 	%rd7, %rd2, 8;
$L__BB0_12:
	mul.wide.s32 	%rd30, %r51, 4;
	add.s64 	%rd8, %rd6, %rd30;
	add.s64 	%rd9, %rd7, %rd30;
	ld.global.u32 	%r41, [%rd8+-8];
	mul.wide.s32 	%rd31, %r41, 4;
	add.s64 	%rd10, %rd4, %rd31;
	ld.global.u32 	%r17, [%rd10];
	ld.global.u32 	%r42, [%rd9+-8];
	add.s32 	%r18, %r42, %r2;
	setp.ne.s32 	%p9, %r17, -1;
	@%p9 bra 	$L__BB0_14;
	st.global.u32 	[%rd10], %r18;
	mov.b16 	%rs4, 1;
	st.global.u8 	[%rd1], %rs4;
	bra.uni 	$L__BB0_16;
$L__BB0_14:
	setp.le.s32 	%p10, %r17, %r18;
	@%p10 bra 	$L__BB0_16;
	st.global.u32 	[%rd10], %r18;
	mov.b16 	%rs3, 1;
	st.global.u8 	[%rd1], %rs3;
$L__BB0_16:
	ld.global.u32 	%r43, [%rd8+-4];
	mul.wide.s32 	%rd32, %r43, 4;
	add.s64 	%rd11, %rd4, %rd32;
	ld.global.u32 	%r19, [%rd11];
	ld.global.u32 	%r44, [%rd9+-4];
	add.s32 	%r20, %r44, %r2;
	setp.eq.s32 	%p11, %r19, -1;
	@%p11 bra 	$L__BB0_19;
	setp.le.s32 	%p12, %r19, %r20;
	@%p12 bra 	$L__BB0_20;
	st.global.u32 	[%rd11], %r20;
	mov.b16 	%rs5, 1;
	st.global.u8 	[%rd1], %rs5;
	bra.uni 	$L__BB0_20;
$L__BB0_19:
	st.global.u32 	[%rd11], %r20;
	mov.b16 	%rs6, 1;
	st.global.u8 	[%rd1], %rs6;
$L__BB0_20:
	ld.global.u32 	%r45, [%rd8];
	mul.wide.s32 	%rd33, %r45, 4;
	add.s64 	%rd12, %rd4, %rd33;
	ld.global.u32 	%r21, [%rd12];
	ld.global.u32 	%r46, [%rd9];
	add.s32 	%r22, %r46, %r2;
	setp.eq.s32 	%p13, %r21, -1;
	@%p13 bra 	$L__BB0_23;
	setp.le.s32 	%p14, %r21, %r22;
	@%p14 bra 	$L__BB0_24;
	st.global.u32 	[%rd12], %r22;
	mov.b16 	%rs7, 1;
	st.global.u8 	[%rd1], %rs7;
	bra.uni 	$L__BB0_24;
$L__BB0_23:
	st.global.u32 	[%rd12], %r22;
	mov.b16 	%rs8, 1;
	st.global.u8 	[%rd1], %rs8;
$L__BB0_24:
	ld.global.u32 	%r47, [%rd8+4];
	mul.wide.s32 	%rd34, %r47, 4;
	add.s64 	%rd13, %rd4, %rd34;
	ld.global.u32 	%r23, [%rd13];
	ld.global.u32 	%r48, [%rd9+4];
	add.s32 	%r24, %r48, %r2;
	setp.eq.s32 	%p15, %r23, -1;
	@%p15 bra 	$L__BB0_27;
	setp.le.s32 	%p16, %r23, %r24;
	@%p16 bra 	$L__BB0_28;
	st.global.u32 	[%rd13], %r24;
	mov.b16 	%rs9, 1;
	st.global.u8 	[%rd1], %rs9;
	bra.uni 	$L__BB0_28;
$L__BB0_27:
	st.global.u32 	[%rd13], %r24;
	mov.b16 	%rs10, 1;
	st.global.u8 	[%rd1], %rs10;
$L__BB0_28:
	add.s32 	%r51, %r51, 4;
	add.s32 	%r52, %r52, 4;
	setp.ne.s32 	%p17, %r52, 0;
	@%p17 bra 	$L__BB0_12;
$L__BB0_29:
	ret;

}
	// .globl	_ZN3cub18CUB_300001_SM_10006detail11EmptyKernelIvEEvv
.visible .entry _ZN3cub18CUB_300001_SM_10006detail11EmptyKernelIvEEvv()
{


	ret;

}


// ===== COMPILED SASS (sm_100) =====

	.target	sm_100

	.elftype	@"ET_EXEC"


//--------------------- .note.nv.tkinfo           --------------------------
	.section	.note.nv.tkinfo,"",@"SHT_NOTE"
	.sectionflags	@"SHF_NOTE_NV_TKINFO"
	.tkinfo
        /*0018*/ 	.word	0x00000002
        /*0030*/ 	.string	""
        /*0030*/ 	.string	"ptxas"
        /*0030*/ 	.string	"Cuda compilation tools, release 13.0, V13.0.88"
        /*0030*/ 	.string	"Build cuda_13.0.r13.0/compiler.36424714_0"
        /*0030*/ 	.string	"-arch sm_100 -m 64 "



//--------------------- .note.nv.cuinfo           --------------------------
	.section	.note.nv.cuinfo,"",@"SHT_NOTE"
	.sectionflags	@"SHF_NOTE_NV_CUINFO"
        /*0018*/ 	.short	0x0002
        /*001a*/ 	.short	0x0064
        /*001c*/ 	.short	0x0082
	.zero		2


//--------------------- .nv.info                  --------------------------
	.section	.nv.info,"",@"SHT_CUDA_INFO"
	.align	4


	//----- nvinfo : EIATTR_REGCOUNT
	.align		4
        /*0000*/ 	.byte	0x04, 0x2f
        /*0002*/ 	.short	(.L_44 - .L_43)
	.align		4
.L_43:
        /*0004*/ 	.word	index@(_Z8parallelPiS_S_S_PbS_)
        /*0008*/ 	.word	0x00000016


	//----- nvinfo : EIATTR_FRAME_SIZE
	.align		4
.L_44:
        /*000c*/ 	.byte	0x04, 0x11
        /*000e*/ 	.short	(.L_46 - .L_45)
	.align		4
.L_45:
        /*0010*/ 	.word	index@(_Z8parallelPiS_S_S_PbS_)
        /*0014*/ 	.word	0x00000000


	//----- nvinfo : EIATTR_REGCOUNT
	.align		4
.L_46:
        /*0018*/ 	.byte	0x04, 0x2f
        /*001a*/ 	.short	(.L_48 - .L_47)
	.align		4
.L_47:
        /*001c*/ 	.word	index@(_ZN3cub18CUB_300001_SM_10006detail11EmptyKernelIvEEvv)
        /*0020*/ 	.word	0x00000004


	//----- nvinfo : EIATTR_FRAME_SIZE
	.align		4
.L_48:
        /*0024*/ 	.byte	0x04, 0x11
        /*0026*/ 	.short	(.L_50 - .L_49)
	.align		4
.L_49:
        /*0028*/ 	.word	index@(_ZN3cub18CUB_300001_SM_10006detail11EmptyKernelIvEEvv)
        /*002c*/ 	.word	0x00000000


	//----- nvinfo : EIATTR_MIN_STACK_SIZE
	.align		4
.L_50:
        /*0030*/ 	.byte	0x04, 0x12
        /*0032*/ 	.short	(.L_52 - .L_51)
	.align		4
.L_51:
        /*0034*/ 	.word	index@(_ZN3cub18CUB_300001_SM_10006detail11EmptyKernelIvEEvv)
        /*0038*/ 	.word	0x00000000


	//----- nvinfo : EIATTR_MIN_STACK_SIZE
	.align		4
.L_52:
        /*003c*/ 	.byte	0x04, 0x12
        /*003e*/ 	.short	(.L_54 - .L_53)
	.align		4
.L_53:
        /*0040*/ 	.word	index@(_Z8parallelPiS_S_S_PbS_)
        /*0044*/ 	.word	0x00000000
.L_54:


//--------------------- .nv.compat                --------------------------
	.section	.nv.compat,"",@"SHT_CUDA_COMPAT_INFO"
	.align	4
        /*0000*/ 	.byte	0x02, 0x09, 0x00, 0x00, 0x02, 0x02, 0x01, 0x00, 0x02, 0x05, 0x05, 0x00, 0x03, 0x07, 0x01, 0x01
        /*0010*/ 	.byte	0x02, 0x03, 0x00, 0x00, 0x02, 0x06, 0x01, 0x00, 0x04, 0x0b, 0x08, 0x00, 0x09, 0x00, 0x00, 0x00
        /*0020*/ 	.byte	0x00, 0x00, 0x00, 0x00


//--------------------- .nv.info._ZN3cub18CUB_300001_SM_10006detail11EmptyKernelIvEEvv --------------------------
	.section	.nv.info._ZN3cub18CUB_300001_SM_10006detail11EmptyKernelIvEEvv,"",@"SHT_CUDA_INFO"
	.sectionflags	@""
	.align	4


	//----- nvinfo : EIATTR_CUDA_API_VERSION
	.align		4
        /*0000*/ 	.byte	0x04, 0x37
        /*0002*/ 	.short	(.L_56 - .L_55)
.L_55:
        /*0004*/ 	.word	0x00000082


	//----- nvinfo : EIATTR_SPARSE_MMA_MASK
	.align		4
.L_56:
        /*0008*/ 	.byte	0x03, 0x50
        /*000a*/ 	.short	0x0000


	//----- nvinfo : EIATTR_MAXREG_COUNT
	.align		4
        /*000c*/ 	.byte	0x03, 0x1b
        /*000e*/ 	.short	0x00ff


	//----- nvinfo : EIATTR_MERCURY_ISA_VERSION
	.align		4
        /*0010*/ 	.byte	0x03, 0x5f
        /*0012*/ 	.short	0x0101


	//----- nvinfo : EIATTR_VRC_CTA_INIT_COUNT
	.align		4
        /*0014*/ 	.byte	0x02, 0x4a
	.zero		1
	.zero		1


	//----- nvinfo : EIATTR_EXIT_INSTR_OFFSETS
	.align		4
        /*0018*/ 	.byte	0x04, 0x1c
        /*001a*/ 	.short	(.L_58 - .L_57)


	//   ....[0]....
.L_57:
        /*001c*/ 	.word	0x00000010


	//----- nvinfo : EIATTR_SW_WAR
	.align		4
.L_58:
        /*0020*/ 	.byte	0x04, 0x36
        /*0022*/ 	.short	(.L_60 - .L_59)
.L_59:
        /*0024*/ 	.word	0x00000008
.L_60:


//--------------------- .nv.info._Z8parallelPiS_S_S_PbS_ --------------------------
	.section	.nv.info._Z8parallelPiS_S_S_PbS_,"",@"SHT_CUDA_INFO"
	.sectionflags	@""
	.align	4


	//----- nvinfo : EIATTR_CUDA_API_VERSION
	.align		4
        /*0000*/ 	.byte	0x04, 0x37
        /*0002*/ 	.short	(.L_62 - .L_61)
.L_61:
        /*0004*/ 	.word	0x00000082


	//----- nvinfo : EIATTR_KPARAM_INFO
	.align		4
.L_62:
        /*0008*/ 	.byte	0x04, 0x17
        /*000a*/ 	.short	(.L_64 - .L_63)
.L_63:
        /*000c*/ 	.word	0x00000000
        /*0010*/ 	.short	0x0005
        /*0012*/ 	.short	0x0028
        /*0014*/ 	.byte	0x00, 0xf5, 0x21, 0x00


	//----- nvinfo : EIATTR_KPARAM_INFO
	.align		4
.L_64:
        /*0018*/ 	.byte	0x04, 0x17
        /*001a*/ 	.short	(.L_66 - .L_65)
.L_65:
        /*001c*/ 	.word	0x00000000
        /*0020*/ 	.short	0x0004
        /*0022*/ 	.short	0x0020
        /*0024*/ 	.byte	0x00, 0xf5, 0x21, 0x00


	//----- nvinfo : EIATTR_KPARAM_INFO
	.align		4
.L_66:
        /*0028*/ 	.byte	0x04, 0x17
        /*002a*/ 	.short	(.L_68 - .L_67)
.L_67:
        /*002c*/ 	.word	0x00000000
        /*0030*/ 	.short	0x0003
        /*0032*/ 	.short	0x0018
        /*0034*/ 	.byte	0x00, 0xf5, 0x21, 0x00


	//----- nvinfo : EIATTR_KPARAM_INFO
	.align		4
.L_68:
        /*0038*/ 	.byte	0x04, 0x17
        /*003a*/ 	.short	(.L_70 - .L_69)
.L_69:
        /*003c*/ 	.word	0x00000000
        /*0040*/ 	.short	0x0002
        /*0042*/ 	.short	0x0010
        /*0044*/ 	.byte	0x00, 0xf5, 0x21, 0x00


	//----- nvinfo : EIATTR_KPARAM_INFO
	.align		4
.L_70:
        /*0048*/ 	.byte	0x04, 0x17
        /*004a*/ 	.short	(.L_72 - .L_71)
.L_71:
        /*004c*/ 	.word	0x00000000
        /*0050*/ 	.short	0x0001
        /*0052*/ 	.short	0x0008
        /*0054*/ 	.byte	0x00, 0xf5, 0x21, 0x00


	//----- nvinfo : EIATTR_KPARAM_INFO
	.align		4
.L_72:
        /*0058*/ 	.byte	0x04, 0x17
        /*005a*/ 	.short	(.L_74 - .L_73)
.L_73:
        /*005c*/ 	.word	0x00000000
        /*0060*/ 	.short	0x0000
        /*0062*/ 	.short	0x0000
        /*0064*/ 	.byte	0x00, 0xf5, 0x21, 0x00


	//----- nvinfo : EIATTR_SPARSE_MMA_MASK
	.align		4
.L_74:
        /*0068*/ 	.byte	0x03, 0x50
        /*006a*/ 	.short	0x0000


	//----- nvinfo : EIATTR_MAXREG_COUNT
	.align		4
        /*006c*/ 	.byte	0x03, 0x1b
        /*006e*/ 	.short	0x00ff


	//----- nvinfo : EIATTR_MERCURY_ISA_VERSION
	.align		4
        /*0070*/ 	.byte	0x03, 0x5f
        /*0072*/ 	.short	0x0101


	//----- nvinfo : EIATTR_VRC_CTA_INIT_COUNT
	.align		4
        /*0074*/ 	.byte	0x02, 0x4a
	.zero		1
	.zero		1


	//----- nvinfo : EIATTR_EXIT_INSTR_OFFSETS
	.align		4
        /*0078*/ 	.byte	0x04, 0x1c
        /*007a*/ 	.short	(.L_76 - .L_75)


	//   ....[0]....
.L_75:
        /*007c*/ 	.word	0x000000f0


	//   ....[1]....
        /*0080*/ 	.word	0x00000140


	//   ....[2]....
        /*0084*/ 	.word	0x000001a0


	//   ....[3]....
        /*0088*/ 	.word	0x00000420


	//   ....[4]....
        /*008c*/ 	.word	0x00000a30


	//----- nvinfo : EIATTR_CRS_STACK_SIZE
	.align		4
.L_76:
        /*0090*/ 	.byte	0x04, 0x1e
        /*0092*/ 	.short	(.L_78 - .L_77)
.L_77:
        /*0094*/ 	.word	0x00000000


	//----- nvinfo : EIATTR_CBANK_PARAM_SIZE
	.align		4
.L_78:
        /*0098*/ 	.byte	0x03, 0x19
        /*009a*/ 	.short	0x0030


	//----- nvinfo : EIATTR_PARAM_CBANK
	.align		4
        /*009c*/ 	.byte	0x04, 0x0a
        /*009e*/ 	.short	(.L_80 - .L_79)
	.align		4
.L_79:
        /*00a0*/ 	.word	index@(.nv.constant0._Z8parallelPiS_S_S_PbS_)
        /*00a4*/ 	.short	0x0380
        /*00a6*/ 	.short	0x0030


	//----- nvinfo : EIATTR_SW_WAR
	.align		4
.L_80:
        /*00a8*/ 	.byte	0x04, 0x36
        /*00aa*/ 	.short	(.L_82 - .L_81)
.L_81:
        /*00ac*/ 	.word	0x00000008
.L_82:


//--------------------- .nv.callgraph             --------------------------
	.section	.nv.callgraph,"",@"SHT_CUDA_CALLGRAPH"
	.align	4
	.sectionentsize	8
	.align		4
        /*0000*/ 	.word	0x00000000
	.align		4
        /*0004*/ 	.word	0xffffffff
	.align		4
        /*0008*/ 	.word	0x00000000
	.align		4
        /*000c*/ 	.word	0xfffffffe
	.align		4
        /*0010*/ 	.word	0x00000000
	.align		4
        /*0014*/ 	.word	0xfffffffd
	.align		4
        /*0018*/ 	.word	0x00000000
	.align		4
        /*001c*/ 	.word	0xfffffffc


//--------------------- .nv.constant4             --------------------------
	.section	.nv.constant4,"a",@progbits
	.align	8
	.align		8
.nv.constant4:
        /*0000*/ 	.dword	_ZN34_INTERNAL_9785fe6c_4_k_cu_7ffb96fc4cuda3std3__45__cpo5beginE
	.align		8
        /*0008*/ 	.dword	_ZN34_INTERNAL_9785fe6c_4_k_cu_7ffb96fc4cuda3std3__45__cpo3endE
	.align		8
        /*0010*/ 	.dword	_ZN34_INTERNAL_9785fe6c_4_k_cu_7ffb96fc4cuda3std3__45__cpo6cbeginE
	.align		8
        /*0018*/ 	.dword	_ZN34_INTERNAL_9785fe6c_4_k_cu_7ffb96fc4cuda3std3__45__cpo4cendE
	.align		8
        /*0020*/ 	.dword	_ZN34_INTERNAL_9785fe6c_4_k_cu_7ffb96fc4cuda3std3__45__cpo6rbeginE
	.align		8
        /*0028*/ 	.dword	_ZN34_INTERNAL_9785fe6c_4_k_cu_7ffb96fc4cuda3std3__45__cpo4rendE
	.align		8
        /*0030*/ 	.dword	_ZN34_INTERNAL_9785fe6c_4_k_cu_7ffb96fc4cuda3std3__45__cpo7crbeginE
	.align		8
        /*0038*/ 	.dword	_ZN34_INTERNAL_9785fe6c_4_k_cu_7ffb96fc4cuda3std3__45__cpo5crendE
	.align		8
        /*0040*/ 	.dword	_ZN34_INTERNAL_9785fe6c_4_k_cu_7ffb96fc4cuda3std3__436_GLOBAL__N__9785fe6c_4_k_cu_7ffb96fc6ignoreE
	.align		8
        /*0048*/ 	.dword	_ZN34_INTERNAL_9785fe6c_4_k_cu_7ffb96fc4cuda3std3__419piecewise_constructE
	.align		8
        /*0050*/ 	.dword	_ZN34_INTERNAL_9785fe6c_4_k_cu_7ffb96fc4cuda3std3__48in_placeE
	.align		8
        /*0058*/ 	.dword	_ZN34_INTERNAL_9785fe6c_4_k_cu_7ffb96fc4cuda3std3__420unreachable_sentinelE
	.align		8
        /*0060*/ 	.dword	_ZN34_INTERNAL_9785fe6c_4_k_cu_7ffb96fc4cuda3std3__47nulloptE
	.align		8
        /*0068*/ 	.dword	_ZN34_INTERNAL_9785fe6c_4_k_cu_7ffb96fc4cuda3std3__48unexpectE
	.align		8
        /*0070*/ 	.dword	_ZN34_INTERNAL_9785fe6c_4_k_cu_7ffb96fc4cuda3std6ranges3__45__cpo4swapE
	.align		8
        /*0078*/ 	.dword	_ZN34_INTERNAL_9785fe6c_4_k_cu_7ffb96fc4cuda3std6ranges3__45__cpo9iter_moveE
	.align		8
        /*0080*/ 	.dword	_ZN34_INTERNAL_9785fe6c_4_k_cu_7ffb96fc4cuda3std6ranges3__45__cpo5beginE
	.align		8
        /*0088*/ 	.dword	_ZN34_INTERNAL_9785fe6c_4_k_cu_7ffb96fc4cuda3std6ranges3__45__cpo3endE
	.align		8
        /*0090*/ 	.dword	_ZN34_INTERNAL_9785fe6c_4_k_cu_7ffb96fc4cuda3std6ranges3__45__cpo6cbeginE
	.align		8
        /*0098*/ 	.dword	_ZN34_INTERNAL_9785fe6c_4_k_cu_7ffb96fc4cuda3std6ranges3__45__cpo4cendE
	.align		8
        /*00a0*/ 	.dword	_ZN34_INTERNAL_9785fe6c_4_k_cu_7ffb96fc4cuda3std6ranges3__45__cpo7advanceE
	.align		8
        /*00a8*/ 	.dword	_ZN34_INTERNAL_9785fe6c_4_k_cu_7ffb96fc4cuda3std6ranges3__45__cpo9iter_swapE
	.align		8
        /*00b0*/ 	.dword	_ZN34_INTERNAL_9785fe6c_4_k_cu_7ffb96fc4cuda3std6ranges3__45__cpo4nextE
	.align		8
        /*00b8*/ 	.dword	_ZN34_INTERNAL_9785fe6c_4_k_cu_7ffb96fc4cuda3std6ranges3__45__cpo4prevE
	.align		8
        /*00c0*/ 	.dword	_ZN34_INTERNAL_9785fe6c_4_k_cu_7ffb96fc4cuda3std6ranges3__45__cpo4dataE
	.align		8
        /*00c8*/ 	.dword	_ZN34_INTERNAL_9785fe6c_4_k_cu_7ffb96fc4cuda3std6ranges3__45__cpo5cdataE
	.align		8
        /*00d0*/ 	.dword	_ZN34_INTERNAL_9785fe6c_4_k_cu_7ffb96fc4cuda3std6ranges3__45__cpo4sizeE
	.align		8
        /*00d8*/ 	.dword	_ZN34_INTERNAL_9785fe6c_4_k_cu_7ffb96fc4cuda3std6ranges3__45__cpo5ssizeE
	.align		8
        /*00e0*/ 	.dword	_ZN34_INTERNAL_9785fe6c_4_k_cu_7ffb96fc4cuda3std6ranges3__45__cpo8distanceE
	.align		8
        /*00e8*/ 	.dword	_ZN34_INTERNAL_9785fe6c_4_k_cu_7ffb96fc6thrust24THRUST_300001_SM_1000_NS8cuda_cub3parE
	.align		8
        /*00f0*/ 	.dword	_ZN34_INTERNAL_9785fe6c_4_k_cu_7ffb96fc6thrust24THRUST_300001_SM_1000_NS8cuda_cub10par_nosyncE
	.align		8
        /*00f8*/ 	.dword	_ZN34_INTERNAL_9785fe6c_4_k_cu_7ffb96fc6thrust24THRUST_300001_SM_1000_NS6system6detail10sequential3seqE
	.align		8
        /*0100*/ 	.dword	_ZN34_INTERNAL_9785fe6c_4_k_cu_7ffb96fc6thrust24THRUST_300001_SM_1000_NS12placeholders2_1E
	.align		8
        /*0108*/ 	.dword	_ZN34_INTERNAL_9785fe6c_4_k_cu_7ffb96fc6thrust24THRUST_300001_SM_1000_NS12placeholders2_2E
	.align		8
        /*0110*/ 	.dword	_ZN34_INTERNAL_9785fe6c_4_k_cu_7ffb96fc6thrust24THRUST_300001_SM_1000_NS12placeholders2_3E
	.align		8
        /*0118*/ 	.dword	_ZN34_INTERNAL_9785fe6c_4_k_cu_7ffb96fc6thrust24THRUST_300001_SM_1000_NS12placeholders2_4E
	.align		8
        /*0120*/ 	.dword	_ZN34_INTERNAL_9785fe6c_4_k_cu_7ffb96fc6thrust24THRUST_300001_SM_1000_NS12placeholders2_5E
	.align		8
        /*0128*/ 	.dword	_ZN34_INTERNAL_9785fe6c_4_k_cu_7ffb96fc6thrust24THRUST_300001_SM_1000_NS12placeholders2_6E
	.align		8
        /*0130*/ 	.dword	_ZN34_INTERNAL_9785fe6c_4_k_cu_7ffb96fc6thrust24THRUST_300001_SM_1000_NS12placeholders2_7E
	.align		8
        /*0138*/ 	.dword	_ZN34_INTERNAL_9785fe6c_4_k_cu_7ffb96fc6thrust24THRUST_300001_SM_1000_NS12placeholders2_8E
	.align		8
        /*0140*/ 	.dword	_ZN34_INTERNAL_9785fe6c_4_k_cu_7ffb96fc6thrust24THRUST_300001_SM_1000_NS12placeholders2_9E
	.align		8
        /*0148*/ 	.dword	_ZN34_INTERNAL_9785fe6c_4_k_cu_7ffb96fc6thrust24THRUST_300001_SM_1000_NS12placeholders3_10E
	.align		8
        /*0150*/ 	.dword	_ZN34_INTERNAL_9785fe6c_4_k_cu_7ffb96fc6thrust24THRUST_300001_SM_1000_NS3seqE


//--------------------- .text._ZN3cub18CUB_300001_SM_10006detail11EmptyKernelIvEEvv --------------------------
	.section	.text._ZN3cub18CUB_300001_SM_10006detail11EmptyKernelIvEEvv,"ax",@progbits
	.align	128
        .global         _ZN3cub18CUB_300001_SM_10006detail11EmptyKernelIvEEvv
        .type           _ZN3cub18CUB_300001_SM_10006detail11EmptyKernelIvEEvv,@function
        .size           _ZN3cub18CUB_300001_SM_10006detail11EmptyKernelIvEEvv,(.L_x_20 - _ZN3cub18CUB_300001_SM_10006detail11EmptyKernelIvEEvv)
        .other          _ZN3cub18CUB_300001_SM_10006detail11EmptyKernelIvEEvv,@"STO_CUDA_ENTRY STV_DEFAULT"
_ZN3cub18CUB_300001_SM_10006detail11EmptyKernelIvEEvv:
.text._ZN3cub18CUB_300001_SM_10006detail11EmptyKernelIvEEvv:
[----:B------:R-:W-:Y:S01]  /*0000*/  LDC R1, c[0x0][0x37c] ;  /* 0x0000df00ff017b82 */ /* 0x000fe20000000800 */
[----:B------:R-:W-:Y:S05]  /*0010*/  EXIT ;  /* 0x000000000000794d */ /* 0x000fea0003800000 */
.L_x_0:
[----:B------:R-:W-:-:S00]  /*0020*/  BRA `(.L_x_0) ;  /* 0xfffffffc00fc7947 */ /* 0x000fc0000383ffff */
[----:B------:R-:W-:-:S00]  /*0030*/  NOP ;  /* 0x0000000000007918 */ /* 0x000fc00000000000 */
        /* <DEDUP_REMOVED lines=12> */
.L_x_20:


//--------------------- .text._Z8parallelPiS_S_S_PbS_ --------------------------
	.section	.text._Z8parallelPiS_S_S_PbS_,"ax",@progbits
	.align	128
        .global         _Z8parallelPiS_S_S_PbS_
        .type           _Z8parallelPiS_S_S_PbS_,@function
        .size           _Z8parallelPiS_S_S_PbS_,(.L_x_21 - _Z8parallelPiS_S_S_PbS_)
        .other          _Z8parallelPiS_S_S_PbS_,@"STO_CUDA_ENTRY STV_DEFAULT"
_Z8parallelPiS_S_S_PbS_:
.text._Z8parallelPiS_S_S_PbS_:
[----:B------:R-:W-:Y:S08]  /*0000*/  LDC R1, c[0x0][0x37c] ;  /* 0x0000df00ff017b82 */ /* 0x000ff00000000800 */
[----:B------:R-:W0:Y:S01]  /*0010*/  LDC.64 R2, c[0x0][0x388] ;  /* 0x0000e200ff027b82 */ /* 0x000e220000000a00 */
[----:B------:R-:W0:Y:S02]  /*0020*/  LDCU.64 UR8, c[0x0][0x358] ;  /* 0x00006b00ff0877ac */ /* 0x000e240008000a00 */
[----:B0-----:R-:W2:Y:S01]  /*0030*/  LDG.E R2, desc[UR8][R2.64] ;  /* 0x0000000802027981 */ /* 0x001ea2000c1e1900 */
[----:B------:R-:W0:Y:S04]  /*0040*/  LDCU UR4, c[0x0][0x364] ;  /* 0x00006c80ff0477ac */ /* 0x000e280008000800 */
[----:B------:R-:W1:Y:S01]  /*0050*/  S2UR UR6, SR_CTAID.X ;  /* 0x00000000000679c3 */ /* 0x000e620000002500 */
[----:B------:R-:W1:Y:S01]  /*0060*/  S2R R9, SR_CTAID.Y ;  /* 0x0000000000097919 */ /* 0x000e620000002600 */
[----:B------:R-:W3:Y:S01]  /*0070*/  LDCU UR5, c[0x0][0x360] ;  /* 0x00006c00ff0577ac */ /* 0x000ee20008000800 */
[----:B------:R-:W3:Y:S05]  /*0080*/  S2R R5, SR_TID.X ;  /* 0x0000000000057919 */ /* 0x000eea0000002100 */
[----:B------:R-:W1:Y:S01]  /*0090*/  LDC R0, c[0x0][0x374] ;  /* 0x0000dd00ff007b82 */ /* 0x000e620000000800 */
[----:B------:R-:W0:Y:S01]  /*00a0*/  S2R R7, SR_TID.Y ;  /* 0x0000000000077919 */ /* 0x000e220000002200 */
[----:B-1----:R-:W-:-:S04]  /*00b0*/  IMAD R0, R0, UR6, R9 ;  /* 0x0000000600007c24 */ /* 0x002fc8000f8e0209 */
[----:B---3--:R-:W-:-:S04]  /*00c0*/  IMAD R0, R0, UR5, R5 ;  /* 0x0000000500007c24 */ /* 0x008fc8000f8e0205 */
[----:B0-----:R-:W-:-:S05]  /*00d0*/  IMAD R7, R0, UR4, R7 ;  /* 0x0000000400077c24 */ /* 0x001fca000f8e0207 */
[----:B--2---:R-:W-:-:S13]  /*00e0*/  ISETP.GE.AND P0, PT, R7, R2, PT ;  /* 0x000000020700720c */ /* 0x004fda0003f06270 */
[----:B------:R-:W-:Y:S05]  /*00f0*/  @P0 EXIT ;  /* 0x000000000000094d */ /* 0x000fea0003800000 */
[----:B------:R-:W0:Y:S02]  /*0100*/  LDC.64 R2, c[0x0][0x398] ;  /* 0x0000e600ff027b82 */ /* 0x000e240000000a00 */
[----:B0-----:R-:W-:-:S05]  /*0110*/  IMAD.WIDE R2, R7, 0x4, R2 ;  /* 0x0000000407027825 */ /* 0x001fca00078e0202 */
[----:B------:R-:W2:Y:S02]  /*0120*/  LDG.E R0, desc[UR8][R2.64] ;  /* 0x0000000802007981 */ /* 0x000ea4000c1e1900 */
[----:B--2---:R-:W-:-:S13]  /*0130*/  ISETP.NE.AND P0, PT, R0, -0x1, PT ;  /* 0xffffffff0000780c */ /* 0x004fda0003f05270 */
[----:B------:R-:W-:Y:S05]  /*0140*/  @!P0 EXIT ;  /* 0x000000000000894d */ /* 0x000fea0003800000 */
[----:B------:R-:W0:Y:S02]  /*0150*/  LDC.64 R4, c[0x0][0x380] ;  /* 0x0000e000ff047b82 */ /* 0x000e240000000a00 */
[----:B0-----:R-:W-:-:S05]  /*0160*/  IMAD.WIDE R4, R7, 0x4, R4 ;  /* 0x0000000407047825 */ /* 0x001fca00078e0204 */
[----:B------:R-:W2:Y:S04]  /*0170*/  LDG.E R3, desc[UR8][R4.64+0x4] ;  /* 0x0000040804037981 */ /* 0x000ea8000c1e1900 */
[----:B------:R-:W2:Y:S02]  /*0180*/  LDG.E R12, desc[UR8][R4.64] ;  /* 0x00000008040c7981 */ /* 0x000ea4000c1e1900 */
[----:B--2---:R-:W-:-:S13]  /*0190*/  ISETP.GE.AND P0, PT, R12, R3, PT ;  /* 0x000000030c00720c */ /* 0x004fda0003f06270 */
[----:B------:R-:W-:Y:S05]  /*01a0*/  @P0 EXIT ;  /* 0x000000000000094d */ /* 0x000fea0003800000 */
[--C-:B------:R-:W-:Y:S01]  /*01b0*/  IMAD.IADD R2, R3, 0x1, -R12.reuse ;  /* 0x0000000103027824 */ /* 0x100fe200078e0a0c */
[----:B------:R-:W-:Y:S04]  /*01c0*/  BSSY.RECONVERGENT B0, `(.L_x_1) ;  /* 0x0000023000007945 */ /* 0x000fe80003800200 */
[----:B------:R-:W-:Y:S01]  /*01d0*/  LOP3.LUT P0, R10, R2, 0x3, RZ, 0xc0, !PT ;  /* 0x00000003020a7812 */ /* 0x000fe2000780c0ff */
[----:B------:R-:W-:-:S12]  /*01e0*/  IMAD.MOV.U32 R2, RZ, RZ, R12 ;  /* 0x000000ffff027224 */ /* 0x000fd800078e000c */
[----:B------:R-:W-:Y:S05]  /*01f0*/  @!P0 BRA `(.L_x_2) ;  /* 0x00000000007c8947 */ /* 0x000fea0003800000 */
[----:B------:R-:W0:Y:S01]  /*0200*/  LDC.64 R4, c[0x0][0x3a8] ;  /* 0x0000ea00ff047b82 */ /* 0x000e220000000a00 */
[----:B------:R-:W-:Y:S01]  /*0210*/  IADD3 R13, PT, PT, -R10, RZ, RZ ;  /* 0x000000ff0a0d7210 */ /* 0x000fe20007ffe1ff */
[----:B------:R-:W-:-:S06]  /*0220*/  IMAD.MOV.U32 R2, RZ, RZ, R12 ;  /* 0x000000ffff027224 */ /* 0x000fcc00078e000c */
[----:B------:R-:W1:Y:S08]  /*0230*/  LDC.64 R6, c[0x0][0x390] ;  /* 0x0000e400ff067b82 */ /* 0x000e700000000a00 */
[----:B------:R-:W2:Y:S02]  /*0240*/  LDC.64 R8, c[0x0][0x398] ;  /* 0x0000e600ff087b82 */ /* 0x000ea40000000a00 */
.L_x_6:
[----:B-12---:R-:W-:-:S05]  /*0250*/  IMAD.WIDE R16, R2, 0x4, R6 ;  /* 0x0000000402107825 */ /* 0x006fca00078e0206 */
[----:B------:R-:W2:Y:S01]  /*0260*/  LDG.E R11, desc[UR8][R16.64] ;  /* 0x00000008100b7981 */ /* 0x000ea2000c1e1900 */
[----:B0-----:R-:W-:-:S06]  /*0270*/  IMAD.WIDE R14, R2, 0x4, R4 ;  /* 0x00000004020e7825 */ /* 0x001fcc00078e0204 */
[----:B------:R-:W3:Y:S01]  /*0280*/  LDG.E R15, desc[UR8][R14.64] ;  /* 0x000000080e0f7981 */ /* 0x000ee2000c1e1900 */
[----:B--2---:R-:W-:-:S05]  /*0290*/  IMAD.WIDE R10, R11, 0x4, R8 ;  /* 0x000000040b0a7825 */ /* 0x004fca00078e0208 */
[----:B------:R-:W2:Y:S01]  /*02a0*/  LDG.E R18, desc[UR8][R10.64] ;  /* 0x000000080a127981 */ /* 0x000ea2000c1e1900 */
[----:B------:R-:W-:Y:S01]  /*02b0*/  IADD3 R13, PT, PT, R13, 0x1, RZ ;  /* 0x000000010d0d7810 */ /* 0x000fe20007ffe0ff */
[----:B------:R-:W-:Y:S01]  /*02c0*/  BSSY.RECONVERGENT B1, `(.L_x_3) ;  /* 0x0000010000017945 */ /* 0x000fe20003800200 */
[----:B---3--:R-:W-:Y:S02]  /*02d0*/  IMAD.IADD R19, R0, 0x1, R15 ;  /* 0x0000000100137824 */ /* 0x008fe400078e020f */
[----:B------:R-:W-:Y:S02]  /*02e0*/  ISETP.NE.AND P0, PT, R13, RZ, PT ;  /* 0x000000ff0d00720c */ /* 0x000fe40003f05270 */
[----:B--2---:R-:W-:-:S13]  /*02f0*/  ISETP.NE.AND P1, PT, R18, -0x1, PT ;  /* 0xffffffff1200780c */ /* 0x004fda0003f25270 */
[----:B------:R-:W-:Y:S05]  /*0300*/  @!P1 BRA `(.L_x_4) ;  /* 0x00000000001c9947 */ /* 0x000fea0003800000 */
[----:B------:R-:W-:-:S13]  /*0310*/  ISETP.GT.AND P1, PT, R18, R19, PT ;  /* 0x000000131200720c */ /* 0x000fda0003f24270 */
[----:B------:R-:W-:Y:S05]  /*0320*/  @!P1 BRA `(.L_x_5) ;  /* 0x0000000000249947 */ /* 0x000fea0003800000 */
[----:B------:R-:W0:Y:S01]  /*0330*/  LDC.64 R14, c[0x0][0x3a0] ;  /* 0x0000e800ff0e7b82 */ /* 0x000e220000000a00 */
[----:B------:R-:W-:Y:S01]  /*0340*/  HFMA2 R16, -RZ, RZ, 0, 5.9604644775390625e-08 ;  /* 0x00000001ff107431 */ /* 0x000fe200000001ff */
[----:B------:R2:W-:Y:S04]  /*0350*/  STG.E desc[UR8][R10.64], R19 ;  /* 0x000000130a007986 */ /* 0x0005e8000c101908 */
[----:B0-----:R2:W-:Y:S01]  /*0360*/  STG.E.U8 desc[UR8][R14.64], R16 ;  /* 0x000000100e007986 */ /* 0x0015e2000c101108 */
[----:B------:R-:W-:Y:S05]  /*0370*/  BRA `(.L_x_5) ;  /* 0x0000000000107947 */ /* 0x000fea0003800000 */
.L_x_4:
[----:B------:R-:W0:Y:S01]  /*0380*/  LDC.64 R14, c[0x0][0x3a0] ;  /* 0x0000e800ff0e7b82 */ /* 0x000e220000000a00 */
[----:B------:R-:W-:Y:S01]  /*0390*/  IMAD.MOV.U32 R16, RZ, RZ, 0x1 ;  /* 0x00000001ff107424 */ /* 0x000fe200078e00ff */
[----:B------:R1:W-:Y:S04]  /*03a0*/  STG.E desc[UR8][R10.64], R19 ;  /* 0x000000130a007986 */ /* 0x0003e8000c101908 */
[----:B0-----:R1:W-:Y:S02]  /*03b0*/  STG.E.U8 desc[UR8][R14.64], R16 ;  /* 0x000000100e007986 */ /* 0x0013e4000c101108 */
.L_x_5:
[----:B------:R-:W-:Y:S05]  /*03c0*/  BSYNC.RECONVERGENT B1 ;  /* 0x0000000000017941 */ /* 0x000fea0003800200 */
.L_x_3:
[----:B------:R-:W-:Y:S01]  /*03d0*/  IADD3 R2, PT, PT, R2, 0x1, RZ ;  /* 0x0000000102027810 */ /* 0x000fe20007ffe0ff */
[----:B------:R-:W-:Y:S06]  /*03e0*/  @P0 BRA `(.L_x_6) ;  /* 0xfffffffc00980947 */ /* 0x000fec000383ffff */
.L_x_2:
[----:B------:R-:W-:Y:S05]  /*03f0*/  BSYNC.RECONVERGENT B0 ;  /* 0x0000000000007941 */ /* 0x000fea0003800200 */
.L_x_1:
[----:B------:R-:W-:-:S05]  /*0400*/  IMAD.IADD R4, R12, 0x1, -R3 ;  /* 0x000000010c047824 */ /* 0x000fca00078e0a03 */
[----:B------:R-:W-:-:S13]  /*0410*/  ISETP.GT.U32.AND P0, PT, R4, -0x4, PT ;  /* 0xfffffffc0400780c */ /* 0x000fda0003f04070 */
[----:B------:R-:W-:Y:S05]  /*0420*/  @P0 EXIT ;  /* 0x000000000000094d */ /* 0x000fea0003800000 */
[----:B------:R-:W0:Y:S01]  /*0430*/  LDC.64 R4, c[0x0][0x398] ;  /* 0x0000e600ff047b82 */ /* 0x000e220000000a00 */
[----:B------:R-:W3:Y:S01]  /*0440*/  LDCU.64 UR6, c[0x0][0x390] ;  /* 0x00007200ff0677ac */ /* 0x000ee20008000a00 */
[----:B------:R-:W-:Y:S01]  /*0450*/  IADD3 R3, PT, PT, -R3, R2, RZ ;  /* 0x0000000203037210 */ /* 0x000fe20007ffe1ff */
[----:B------:R-:W4:Y:S01]  /*0460*/  LDCU.64 UR4, c[0x0][0x3a8] ;  /* 0x00007500ff0477ac */ /* 0x000f220008000a00 */
[----:B---3--:R-:W-:Y:S02]  /*0470*/  UIADD3 UR6, UP0, UPT, UR6, 0x8, URZ ;  /* 0x0000000806067890 */ /* 0x008fe4000ff1e0ff */
[----:B----4-:R-:W-:Y:S02]  /*0480*/  UIADD3 UR4, UP1, UPT, UR4, 0x8, URZ ;  /* 0x0000000804047890 */ /* 0x010fe4000ff3e0ff */
[----:B------:R-:W-:Y:S02]  /*0490*/  UIADD3.X UR7, UPT, UPT, URZ, UR7, URZ, UP0, !UPT ;  /* 0x00000007ff077290 */ /* 0x000fe400087fe4ff */
[----:B------:R-:W-:-:S12]  /*04a0*/  UIADD3.X UR5, UPT, UPT, URZ, UR5, URZ, UP1, !UPT ;  /* 0x00000005ff057290 */ /* 0x000fd80008ffe4ff */
.L_x_18:
[----:B-12---:R-:W-:Y:S01]  /*04b0*/  MOV R7, UR7 ;  /* 0x0000000700077c02 */ /* 0x006fe20008000f00 */
[----:B------:R-:W-:-:S04]  /*04c0*/  IMAD.U32 R6, RZ, RZ, UR6 ;  /* 0x00000006ff067e24 */ /* 0x000fc8000f8e00ff */
[----:B------:R-:W-:-:S05]  /*04d0*/  IMAD.WIDE R6, R2, 0x4, R6 ;  /* 0x0000000402067825 */ /* 0x000fca00078e0206 */
[----:B-12---:R-:W0:Y:S01]  /*04e0*/  LDG.E R11, desc[UR8][R6.64+-0x8] ;  /* 0xfffff808060b7981 */ /* 0x006e22000c1e1900 */
[----:B------:R-:W-:Y:S01]  /*04f0*/  MOV R9, UR5 ;  /* 0x0000000500097c02 */ /* 0x000fe20008000f00 */
[----:B------:R-:W-:-:S04]  /*0500*/  IMAD.U32 R8, RZ, RZ, UR4 ;  /* 0x00000004ff087e24 */ /* 0x000fc8000f8e00ff */
[----:B------:R-:W-:-:S05]  /*0510*/  IMAD.WIDE R8, R2, 0x4, R8 ;  /* 0x0000000402087825 */ /* 0x000fca00078e0208 */
[----:B------:R-:W2:Y:S01]  /*0520*/  LDG.E R15, desc[UR8][R8.64+-0x8] ;  /* 0xfffff808080f7981 */ /* 0x000ea2000c1e1900 */
[----:B0-----:R-:W-:-:S05]  /*0530*/  IMAD.WIDE R10, R11, 0x4, R4 ;  /* 0x000000040b0a7825 */ /* 0x001fca00078e0204 */
[----:B------:R-:W3:Y:S01]  /*0540*/  LDG.E R14, desc[UR8][R10.64] ;  /* 0x000000080a0e7981 */ /* 0x000ee2000c1e1900 */
[----:B------:R-:W-:Y:S01]  /*0550*/  IMAD.MOV.U32 R16, RZ, RZ, 0x1 ;  /* 0x00000001ff107424 */ /* 0x000fe200078e00ff */
[----:B--2---:R-:W-:Y:S01]  /*0560*/  IADD3 R15, PT, PT, R0, R15, RZ ;  /* 0x0000000f000f7210 */ /* 0x004fe20007ffe0ff */
[----:B------:R-:W-:Y:S01]  /*0570*/  BSSY.RECONVERGENT B0, `(.L_x_7) ;  /* 0x000000b000007945 */ /* 0x000fe20003800200 */
[----:B---3--:R-:W-:-:S13]  /*0580*/  ISETP.NE.AND P0, PT, R14, -0x1, PT ;  /* 0xffffffff0e00780c */ /* 0x008fda0003f05270 */
[----:B------:R-:W0:Y:S01]  /*0590*/  @!P0 LDC.64 R12, c[0x0][0x3a0] ;  /* 0x0000e800ff0c8b82 */ /* 0x000e220000000a00 */
[----:B------:R1:W-:Y:S04]  /*05a0*/  @!P0 STG.E desc[UR8][R10.64], R15 ;  /* 0x0000000f0a008986 */ /* 0x0003e8000c101908 */
[----:B0-----:R1:W-:Y:S01]  /*05b0*/  @!P0 STG.E.U8 desc[UR8][R12.64], R16 ;  /* 0x000000100c008986 */ /* 0x0013e2000c101108 */
[----:B------:R-:W-:Y:S05]  /*05c0*/  @!P0 BRA `(.L_x_8) ;  /* 0x0000000000148947 */ /* 0x000fea0003800000 */
[----:B------:R-:W-:Y:S01]  /*05d0*/  ISETP.GT.AND P0, PT, R14, R15, PT ;  /* 0x0000000f0e00720c */ /* 0x000fe20003f04270 */
[----:B------:R-:W-:-:S12]  /*05e0*/  IMAD.MOV.U32 R14, RZ, RZ, 0x1 ;  /* 0x00000001ff0e7424 */ /* 0x000fd800078e00ff */
[----:B-1----:R-:W0:Y:S01]  /*05f0*/  @P0 LDC.64 R12, c[0x0][0x3a0] ;  /* 0x0000e800ff0c0b82 */ /* 0x002e220000000a00 */
[----:B------:R2:W-:Y:S04]  /*0600*/  @P0 STG.E desc[UR8][R10.64], R15 ;  /* 0x0000000f0a000986 */ /* 0x0005e8000c101908 */
[----:B0-----:R2:W-:Y:S02]  /*0610*/  @P0 STG.E.U8 desc[UR8][R12.64], R14 ;  /* 0x0000000e0c000986 */ /* 0x0015e4000c101108 */
.L_x_8:
[----:B------:R-:W-:Y:S05]  /*0620*/  BSYNC.RECONVERGENT B0 ;  /* 0x0000000000007941 */ /* 0x000fea0003800200 */
.L_x_7:
[----:B-12---:R-:W2:Y:S04]  /*0630*/  LDG.E R11, desc[UR8][R6.64+-0x4] ;  /* 0xfffffc08060b7981 */ /* 0x006ea8000c1e1900 */
        /* <DEDUP_REMOVED lines=16> */
.L_x_10:
[----:B------:R-:W0:Y:S01]  /*0740*/  LDC.64 R12, c[0x0][0x3a0] ;  /* 0x0000e800ff0c7b82 */ /* 0x000e220000000a00 */
[----:B------:R-:W-:Y:S01]  /*0750*/  IMAD.MOV.U32 R14, RZ, RZ, 0x1 ;  /* 0x00000001ff0e7424 */ /* 0x000fe200078e00ff */
[----:B------:R2:W-:Y:S04]  /*0760*/  STG.E desc[UR8][R10.64], R15 ;  /* 0x0000000f0a007986 */ /* 0x0005e8000c101908 */
[----:B0-----:R2:W-:Y:S02]  /*0770*/  STG.E.U8 desc[UR8][R12.64], R14 ;  /* 0x0000000e0c007986 */ /* 0x0015e4000c101108 */
.L_x_11:
[----:B------:R-:W-:Y:S05]  /*0780*/  BSYNC.RECONVERGENT B0 ;  /* 0x0000000000007941 */ /* 0x000fea0003800200 */
.L_x_9:
[----:B-12---:R-:W2:Y:S04]  /*0790*/  LDG.E R11, desc[UR8][R6.64] ;  /* 0x00000008060b7981 */ /* 0x006ea8000c1e1900 */
[----:B------:R-:W3:Y:S01]  /*07a0*/  LDG.E R13, desc[UR8][R8.64] ;  /* 0x00000008080d7981 */ /* 0x000ee2000c1e1900 */
[----:B--2---:R-:W-:-:S05]  /*07b0*/  IMAD.WIDE R10, R11, 0x4, R4 ;  /* 0x000000040b0a7825 */ /* 0x004fca00078e0204 */
[----:B------:R-:W2:Y:S01]  /*07c0*/  LDG.E R12, desc[UR8][R10.64] ;  /* 0x000000080a0c7981 */ /* 0x000ea2000c1e1900 */
[----:B------:R-:W-:Y:S01]  /*07d0*/  BSSY.RECONVERGENT B0, `(.L_x_12) ;  /* 0x000000f000007945 */ /* 0x000fe20003800200 */
[----:B---3--:R-:W-:Y:S02]  /*07e0*/  IADD3 R15, PT, PT, R0, R13, RZ ;  /* 0x0000000d000f7210 */ /* 0x008fe40007ffe0ff */
[----:B--2---:R-:W-:-:S13]  /*07f0*/  ISETP.NE.AND P1, PT, R12, -0x1, PT ;  /* 0xffffffff0c00780c */ /* 0x004fda0003f25270 */
[----:B------:R-:W-:Y:S05]  /*0800*/  @!P1 BRA `(.L_x_13) ;  /* 0x00000000001c9947 */ /* 0x000fea0003800000 */
[----:B------:R-:W-:-:S13]  /*0810*/  ISETP.GT.AND P1, PT, R12, R15, PT ;  /* 0x0000000f0c00720c */ /* 0x000fda0003f24270 */
[----:B------:R-:W-:Y:S05]  /*0820*/  @!P1 BRA `(.L_x_14) ;  /* 0x0000000000249947 */ /* 0x000fea0003800000 */
[----:B------:R-:W0:Y:S01]  /*0830*/  LDC.64 R12, c[0x0][0x3a0] ;  /* 0x0000e800ff0c7b82 */ /* 0x000e220000000a00 */
[----:B------:R-:W-:Y:S01]  /*0840*/  IMAD.MOV.U32 R14, RZ, RZ, 0x1 ;  /* 0x00000001ff0e7424 */ /* 0x000fe200078e00ff */
[----:B------:R2:W-:Y:S04]  /*0850*/  STG.E desc[UR8][R10.64], R15 ;  /* 0x0000000f0a007986 */ /* 0x0005e8000c101908 */
[----:B0-----:R2:W-:Y:S01]  /*0860*/  STG.E.U8 desc[UR8][R12.64], R14 ;  /* 0x0000000e0c007986 */ /* 0x0015e2000c101108 */
[----:B------:R-:W-:Y:S05]  /*0870*/  BRA `(.L_x_14) ;  /* 0x0000000000107947 */ /* 0x000fea0003800000 */
.L_x_13:
[----:B------:R-:W0:Y:S01]  /*0880*/  LDC.64 R12, c[0x0][0x3a0] ;  /* 0x0000e800ff0c7b82 */ /* 0x000e220000000a00 */
[----:B------:R-:W-:Y:S01]  /*0890*/  HFMA2 R14, -RZ, RZ, 0, 5.9604644775390625e-08 ;  /* 0x00000001ff0e7431 */ /* 0x000fe200000001ff */
[----:B------:R1:W-:Y:S04]  /*08a0*/  STG.E desc[UR8][R10.64], R15 ;  /* 0x0000000f0a007986 */ /* 0x0003e8000c101908 */
[----:B0-----:R1:W-:Y:S02]  /*08b0*/  STG.E.U8 desc[UR8][R12.64], R14 ;  /* 0x0000000e0c007986 */ /* 0x0013e4000c101108 */
.L_x_14:
[----:B------:R-:W-:Y:S05]  /*08c0*/  BSYNC.RECONVERGENT B0 ;  /* 0x0000000000007941 */ /* 0x000fea0003800200 */
.L_x_12:
[----:B-12---:R-:W2:Y:S04]  /*08d0*/  LDG.E R11, desc[UR8][R6.64+0x4] ;  /* 0x00000408060b7981 */ /* 0x006ea8000c1e1900 */
[----:B------:R-:W3:Y:S01]  /*08e0*/  LDG.E R9, desc[UR8][R8.64+0x4] ;  /* 0x0000040808097981 */ /* 0x000ee2000c1e1900 */
[----:B--2---:R-:W-:-:S05]  /*08f0*/  IMAD.WIDE R10, R11, 0x4, R4 ;  /* 0x000000040b0a7825 */ /* 0x004fca00078e0204 */
[----:B------:R-:W2:Y:S01]  /*0900*/  LDG.E R12, desc[UR8][R10.64] ;  /* 0x000000080a0c7981 */ /* 0x000ea2000c1e1900 */
[----:B------:R-:W-:Y:S01]  /*0910*/  BSSY.RECONVERGENT B0, `(.L_x_15) ;  /* 0x000000f000007945 */ /* 0x000fe20003800200 */
[----:B---3--:R-:W-:Y:S01]  /*0920*/  IMAD.IADD R13, R0, 0x1, R9 ;  /* 0x00000001000d7824 */ /* 0x008fe200078e0209 */
        /* <DEDUP_REMOVED lines=9> */
.L_x_16:
[----:B------:R-:W0:Y:S01]  /*09c0*/  LDC.64 R6, c[0x0][0x3a0] ;  /* 0x0000e800ff067b82 */ /* 0x000e220000000a00 */
[----:B------:R-:W-:Y:S01]  /*09d0*/  IMAD.MOV.U32 R8, RZ, RZ, 0x1 ;  /* 0x00000001ff087424 */ /* 0x000fe200078e00ff */
[----:B------:R1:W-:Y:S04]  /*09e0*/  STG.E desc[UR8][R10.64], R13 ;  /* 0x0000000d0a007986 */ /* 0x0003e8000c101908 */
[----:B0-----:R1:W-:Y:S02]  /*09f0*/  STG.E.U8 desc[UR8][R6.64], R8 ;  /* 0x0000000806007986 */ /* 0x0013e4000c101108 */
.L_x_17:
[----:B------:R-:W-:Y:S05]  /*0a00*/  BSYNC.RECONVERGENT B0 ;  /* 0x0000000000007941 */ /* 0x000fea0003800200 */
.L_x_15:
[----:B------:R-:W-:Y:S01]  /*0a10*/  IADD3 R2, PT, PT, R2, 0x4, RZ ;  /* 0x0000000402027810 */ /* 0x000fe20007ffe0ff */
[----:B------:R-:W-:Y:S06]  /*0a20*/  @P0 BRA `(.L_x_18) ;  /* 0xfffffff800a00947 */ /* 0x000fec000383ffff */
[----:B------:R-:W-:Y:S05]  /*0a30*/  EXIT ;  /* 0x000000000000794d */ /* 0x000fea0003800000 */
.L_x_19:
        /* <DEDUP_REMOVED lines=12> */
.L_x_21:


//--------------------- .nv.shared.reserved.0     --------------------------
	.section	.nv.shared.reserved.0,"aw",@nobits
	.weak		__nv_reservedSMEM_offset_0_alias
	.size		__nv_reservedSMEM_offset_0_alias, 0, 64
	.other		__nv_reservedSMEM_offset_0_alias,@"STO_CUDA_RESERVED_SHARED STV_DEFAULT"
__nv_reservedSMEM_offset_0_alias:
	.zero		0
	.zero		64


//--------------------- .nv.global                --------------------------
	.section	.nv.global,"aw",@nobits
.nv.global:
	.type		_ZN34_INTERNAL_9785fe6c_4_k_cu_7ffb96fc6thrust24THRUST_300001_SM_1000_NS3seqE,@object
	.size		_ZN34_INTERNAL_9785fe6c_4_k_cu_7ffb96fc6thrust24THRUST_300001_SM_1000_NS3seqE,(_ZN34_INTERNAL_9785fe6c_4_k_cu_7ffb96fc4cuda3std3__48in_placeE - _ZN34_INTERNAL_9785fe6c_4_k_cu_7ffb96fc6thrust24THRUST_300001_SM_1000_NS3seqE)
_ZN34_INTERNAL_9785fe6c_4_k_cu_7ffb96fc6thrust24THRUST_300001_SM_1000_NS3seqE:
	.zero		1
	.type		_ZN34_INTERNAL_9785fe6c_4_k_cu_7ffb96fc4cuda3std3__48in_placeE,@object
	.size		_ZN34_INTERNAL_9785fe6c_4_k_cu_7ffb96fc4cuda3std3__48in_placeE,(_ZN34_INTERNAL_9785fe6c_4_k_cu_7ffb96fc4cuda3std6ranges3__45__cpo4sizeE - _ZN34_INTERNAL_9785fe6c_4_k_cu_7ffb96fc4cuda3std3__48in_placeE)
_ZN34_INTERNAL_9785fe6c_4_k_cu_7ffb96fc4cuda3std3__48in_placeE:
	.zero		1
	.type		_ZN34_INTERNAL_9785fe6c_4_k_cu_7ffb96fc4cuda3std6ranges3__45__cpo4sizeE,@object
	.size		_ZN34_INTERNAL_9785fe6c_4_k_cu_7ffb96fc4cuda3std6ranges3__45__cpo4sizeE,(_ZN34_INTERNAL_9785fe6c_4_k_cu_7ffb96fc6thrust24THRUST_300001_SM_1000_NS12placeholders2_3E - _ZN34_INTERNAL_9785fe6c_4_k_cu_7ffb96fc4cuda3std6ranges3__45__cpo4sizeE)
_ZN34_INTERNAL_9785fe6c_4_k_cu_7ffb96fc4cuda3std6ranges3__45__cpo4sizeE:
	.zero		1
	.type		_ZN34_INTERNAL_9785fe6c_4_k_cu_7ffb96fc6thrust24THRUST_300001_SM_1000_NS12placeholders2_3E,@object
	.size		_ZN34_INTERNAL_9785fe6c_4_k_cu_7ffb96fc6thrust24THRUST_300001_SM_1000_NS12placeholders2_3E,(_ZN34_INTERNAL_9785fe6c_4_k_cu_7ffb96fc4cuda3std3__45__cpo6cbeginE - _ZN34_INTERNAL_9785fe6c_4_k_cu_7ffb96fc6thrust24THRUST_300001_SM_1000_NS12placeholders2_3E)
_ZN34_INTERNAL_9785fe6c_4_k_cu_7ffb96fc6thrust24THRUST_300001_SM_1000_NS12placeholders2_3E:
	.zero		1
	.type		_ZN34_INTERNAL_9785fe6c_4_k_cu_7ffb96fc4cuda3std3__45__cpo6cbeginE,@object
	.size		_ZN34_INTERNAL_9785fe6c_4_k_cu_7ffb96fc4cuda3std3__45__cpo6cbeginE,(_ZN34_INTERNAL_9785fe6c_4_k_cu_7ffb96fc4cuda3std6ranges3__45__cpo6cbeginE - _ZN34_INTERNAL_9785fe6c_4_k_cu_7ffb96fc4cuda3std3__45__cpo6cbeginE)
_ZN34_INTERNAL_9785fe6c_4_k_cu_7ffb96fc4cuda3std3__45__cpo6cbeginE:
	.zero		1
	.type		_ZN34_INTERNAL_9785fe6c_4_k_cu_7ffb96fc4cuda3std6ranges3__45__cpo6cbeginE,@object
	.size		_ZN34_INTERNAL_9785fe6c_4_k_cu_7ffb96fc4cuda3std6ranges3__45__cpo6cbeginE,(_ZN34_INTERNAL_9785fe6c_4_k_cu_7ffb96fc6thrust24THRUST_300001_SM_1000_NS12placeholders2_7E - _ZN34_INTERNAL_9785fe6c_4_k_cu_7ffb96fc4cuda3std6ranges3__45__cpo6cbeginE)
_ZN34_INTERNAL_9785fe6c_4_k_cu_7ffb96fc4cuda3std6ranges3__45__cpo6cbeginE:
	.zero		1
	.type		_ZN34_INTERNAL_9785fe6c_4_k_cu_7ffb96fc6thrust24THRUST_300001_SM_1000_NS12placeholders2_7E,@object
	.size		_ZN34_INTERNAL_9785fe6c_4_k_cu_7ffb96fc6thrust24THRUST_300001_SM_1000_NS12placeholders2_7E,(_ZN34_INTERNAL_9785fe6c_4_k_cu_7ffb96fc4cuda3std3__45__cpo7crbeginE - _ZN34_INTERNAL_9785fe6c_4_k_cu_7ffb96fc6thrust24THRUST_300001_SM_1000_NS12placeholders2_7E)
_ZN34_INTERNAL_9785fe6c_4_k_cu_7ffb96fc6thrust24THRUST_300001_SM_1000_NS12placeholders2_7E:
	.zero		1
	.type		_ZN34_INTERNAL_9785fe6c_4_k_cu_7ffb96fc4cuda3std3__45__cpo7crbeginE,@object
	.size		_ZN34_INTERNAL_9785fe6c_4_k_cu_7ffb96fc4cuda3std3__45__cpo7crbeginE,(_ZN34_INTERNAL_9785fe6c_4_k_cu_7ffb96fc4cuda3std6ranges3__45__cpo4nextE - _ZN34_INTERNAL_9785fe6c_4_k_cu_7ffb96fc4cuda3std3__45__cpo7crbeginE)
_ZN34_INTERNAL_9785fe6c_4_k_cu_7ffb96fc4cuda3std3__45__cpo7crbeginE:
	.zero		1
	.type		_ZN34_INTERNAL_9785fe6c_4_k_cu_7ffb96fc4cuda3std6ranges3__45__cpo4nextE,@object
	.size		_ZN34_INTERNAL_9785fe6c_4_k_cu_7ffb96fc4cuda3std6ranges3__45__cpo4nextE,(_ZN34_INTERNAL_9785fe6c_4_k_cu_7ffb96fc4cuda3std6ranges3__45__cpo4swapE - _ZN34_INTERNAL_9785fe6c_4_k_cu_7ffb96fc4cuda3std6ranges3__45__cpo4nextE)
_ZN34_INTERNAL_9785fe6c_4_k_cu_7ffb96fc4cuda3std6ranges3__45__cpo4nextE:
	.zero		1
	.type		_ZN34_INTERNAL_9785fe6c_4_k_cu_7ffb96fc4cuda3std6ranges3__45__cpo4swapE,@object
	.size		_ZN34_INTERNAL_9785fe6c_4_k_cu_7ffb96fc4cuda3std6ranges3__45__cpo4swapE,(_ZN34_INTERNAL_9785fe6c_4_k_cu_7ffb96fc6thrust24THRUST_300001_SM_1000_NS8cuda_cub10par_nosyncE - _ZN34_INTERNAL_9785fe6c_4_k_cu_7ffb96fc4cuda3std6ranges3__45__cpo4swapE)
_ZN34_INTERNAL_9785fe6c_4_k_cu_7ffb96fc4cuda3std6ranges3__45__cpo4swapE:
	.zero		1
	.type		_ZN34_INTERNAL_9785fe6c_4_k_cu_7ffb96fc6thrust24THRUST_300001_SM_1000_NS8cuda_cub10par_nosyncE,@object
	.size		_ZN34_INTERNAL_9785fe6c_4_k_cu_7ffb96fc6thrust24THRUST_300001_SM_1000_NS8cuda_cub10par_nosyncE,(_ZN34_INTERNAL_9785fe6c_4_k_cu_7ffb96fc6thrust24THRUST_300001_SM_1000_NS12placeholders2_9E - _ZN34_INTERNAL_9785fe6c_4_k_cu_7ffb96fc6thrust24THRUST_300001_SM_1000_NS8cuda_cub10par_nosyncE)
_ZN34_INTERNAL_9785fe6c_4_k_cu_7ffb96fc6thrust24THRUST_300001_SM_1000_NS8cuda_cub10par_nosyncE:
	.zero		1
	.type		_ZN34_INTERNAL_9785fe6c_4_k_cu_7ffb96fc6thrust24THRUST_300001_SM_1000_NS12placeholders2_9E,@object
	.size		_ZN34_INTERNAL_9785fe6c_4_k_cu_7ffb96fc6thrust24THRUST_300001_SM_1000_NS12placeholders2_9E,(_ZN34_INTERNAL_9785fe6c_4_k_cu_7ffb96fc4cuda3std3__436_GLOBAL__N__9785fe6c_4_k_cu_7ffb96fc6ignoreE - _ZN34_INTERNAL_9785fe6c_4_k_cu_7ffb96fc6thrust24THRUST_300001_SM_1000_NS12placeholders2_9E)
_ZN34_INTERNAL_9785fe6c_4_k_cu_7ffb96fc6thrust24THRUST_300001_SM_1000_NS12placeholders2_9E:
	.zero		1
	.type		_ZN34_INTERNAL_9785fe6c_4_k_cu_7ffb96fc4cuda3std3__436_GLOBAL__N__9785fe6c_4_k_cu_7ffb96fc6ignoreE,@object
	.size		_ZN34_INTERNAL_9785fe6c_4_k_cu_7ffb96fc4cuda3std3__436_GLOBAL__N__9785fe6c_4_k_cu_7ffb96fc6ignoreE,(_ZN34_INTERNAL_9785fe6c_4_k_cu_7ffb96fc4cuda3std6ranges3__45__cpo4dataE - _ZN34_INTERNAL_9785fe6c_4_k_cu_7ffb96fc4cuda3std3__436_GLOBAL__N__9785fe6c_4_k_cu_7ffb96fc6ignoreE)
_ZN34_INTERNAL_9785fe6c_4_k_cu_7ffb96fc4cuda3std3__436_GLOBAL__N__9785fe6c_4_k_cu_7ffb96fc6ignoreE:
	.zero		1
	.type		_ZN34_INTERNAL_9785fe6c_4_k_cu_7ffb96fc4cuda3std6ranges3__45__cpo4dataE,@object
	.size		_ZN34_INTERNAL_9785fe6c_4_k_cu_7ffb96fc4cuda3std6ranges3__45__cpo4dataE,(_ZN34_INTERNAL_9785fe6c_4_k_cu_7ffb96fc6thrust24THRUST_300001_SM_1000_NS12placeholders2_1E - _ZN34_INTERNAL_9785fe6c_4_k_cu_7ffb96fc4cuda3std6ranges3__45__cpo4dataE)
_ZN34_INTERNAL_9785fe6c_4_k_cu_7ffb96fc4cuda3std6ranges3__45__cpo4dataE:
	.zero		1
	.type		_ZN34_INTERNAL_9785fe6c_4_k_cu_7ffb96fc6thrust24THRUST_300001_SM_1000_NS12placeholders2_1E,@object
	.size		_ZN34_INTERNAL_9785fe6c_4_k_cu_7ffb96fc6thrust24THRUST_300001_SM_1000_NS12placeholders2_1E,(_ZN34_INTERNAL_9785fe6c_4_k_cu_7ffb96fc4cuda3std3__45__cpo5beginE - _ZN34_INTERNAL_9785fe6c_4_k_cu_7ffb96fc6thrust24THRUST_300001_SM_1000_NS12placeholders2_1E)
_ZN34_INTERNAL_9785fe6c_4_k_cu_7ffb96fc6thrust24THRUST_300001_SM_1000_NS12placeholders2_1E:
	.zero		1
	.type		_ZN34_INTERNAL_9785fe6c_4_k_cu_7ffb96fc4cuda3std3__45__cpo5beginE,@object
	.size		_ZN34_INTERNAL_9785fe6c_4_k_cu_7ffb96fc4cuda3std3__45__cpo5beginE,(_ZN34_INTERNAL_9785fe6c_4_k_cu_7ffb96fc4cuda3std6ranges3__45__cpo5beginE - _ZN34_INTERNAL_9785fe6c_4_k_cu_7ffb96fc4cuda3std3__45__cpo5beginE)
_ZN34_INTERNAL_9785fe6c_4_k_cu_7ffb96fc4cuda3std3__45__cpo5beginE:
	.zero		1
	.type		_ZN34_INTERNAL_9785fe6c_4_k_cu_7ffb96fc4cuda3std6ranges3__45__cpo5beginE,@object
	.size		_ZN34_INTERNAL_9785fe6c_4_k_cu_7ffb96fc4cuda3std6ranges3__45__cpo5beginE,(_ZN34_INTERNAL_9785fe6c_4_k_cu_7ffb96fc6thrust24THRUST_300001_SM_1000_NS12placeholders2_5E - _ZN34_INTERNAL_9785fe6c_4_k_cu_7ffb96fc4cuda3std6ranges3__45__cpo5beginE)
_ZN34_INTERNAL_9785fe6c_4_k_cu_7ffb96fc4cuda3std6ranges3__45__cpo5beginE:
	.zero		1
	.type		_ZN34_INTERNAL_9785fe6c_4_k_cu_7ffb96fc6thrust24THRUST_300001_SM_1000_NS12placeholders2_5E,@object
	.size		_ZN34_INTERNAL_9785fe6c_4_k_cu_7ffb96fc6thrust24THRUST_300001_SM_1000_NS12placeholders2_5E,(_ZN34_INTERNAL_9785fe6c_4_k_cu_7ffb96fc4cuda3std3__45__cpo6rbeginE - _ZN34_INTERNAL_9785fe6c_4_k_cu_7ffb96fc6thrust24THRUST_300001_SM_1000_NS12placeholders2_5E)
_ZN34_INTERNAL_9785fe6c_4_k_cu_7ffb96fc6thrust24THRUST_300001_SM_1000_NS12placeholders2_5E:
	.zero		1
	.type		_ZN34_INTERNAL_9785fe6c_4_k_cu_7ffb96fc4cuda3std3__45__cpo6rbeginE,@object
	.size		_ZN34_INTERNAL_9785fe6c_4_k_cu_7ffb96fc4cuda3std3__45__cpo6rbeginE,(_ZN34_INTERNAL_9785fe6c_4_k_cu_7ffb96fc4cuda3std6ranges3__45__cpo7advanceE - _ZN34_INTERNAL_9785fe6c_4_k_cu_7ffb96fc4cuda3std3__45__cpo6rbeginE)
_ZN34_INTERNAL_9785fe6c_4_k_cu_7ffb96fc4cuda3std3__45__cpo6rbeginE:
	.zero		1
	.type		_ZN34_INTERNAL_9785fe6c_4_k_cu_7ffb96fc4cuda3std6ranges3__45__cpo7advanceE,@object
	.size		_ZN34_INTERNAL_9785fe6c_4_k_cu_7ffb96fc4cuda3std6ranges3__45__cpo7advanceE,(_ZN34_INTERNAL_9785fe6c_4_k_cu_7ffb96fc4cuda3std3__47nulloptE - _ZN34_INTERNAL_9785fe6c_4_k_cu_7ffb96fc4cuda3std6ranges3__45__cpo7advanceE)
_ZN34_INTERNAL_9785fe6c_4_k_cu_7ffb96fc4cuda3std6ranges3__45__cpo7advanceE:
	.zero		1
	.type		_ZN34_INTERNAL_9785fe6c_4_k_cu_7ffb96fc4cuda3std3__47nulloptE,@object
	.size		_ZN34_INTERNAL_9785fe6c_4_k_cu_7ffb96fc4cuda3std3__47nulloptE,(_ZN34_INTERNAL_9785fe6c_4_k_cu_7ffb96fc4cuda3std6ranges3__45__cpo8distanceE - _ZN34_INTERNAL_9785fe6c_4_k_cu_7ffb96fc4cuda3std3__47nulloptE)
_ZN34_INTERNAL_9785fe6c_4_k_cu_7ffb96fc4cuda3std3__47nulloptE:
	.zero		1
	.type		_ZN34_INTERNAL_9785fe6c_4_k_cu_7ffb96fc4cuda3std6ranges3__45__cpo8distanceE,@object
	.size		_ZN34_INTERNAL_9785fe6c_4_k_cu_7ffb96fc4cuda3std6ranges3__45__cpo8distanceE,(_ZN34_INTERNAL_9785fe6c_4_k_cu_7ffb96fc6thrust24THRUST_300001_SM_1000_NS12placeholders3_10E - _ZN34_INTERNAL_9785fe6c_4_k_cu_7ffb96fc4cuda3std6ranges3__45__cpo8distanceE)
_ZN34_INTERNAL_9785fe6c_4_k_cu_7ffb96fc4cuda3std6ranges3__45__cpo8distanceE:
	.zero		1
	.type		_ZN34_INTERNAL_9785fe6c_4_k_cu_7ffb96fc6thrust24THRUST_300001_SM_1000_NS12placeholders3_10E,@object
	.size		_ZN34_INTERNAL_9785fe6c_4_k_cu_7ffb96fc6thrust24THRUST_300001_SM_1000_NS12placeholders3_10E,(_ZN34_INTERNAL_9785fe6c_4_k_cu_7ffb96fc4cuda3std3__419piecewise_constructE - _ZN34_INTERNAL_9785fe6c_4_k_cu_7ffb96fc6thrust24THRUST_300001_SM_1000_NS12placeholders3_10E)
_ZN34_INTERNAL_9785fe6c_4_k_cu_7ffb96fc6thrust24THRUST_300001_SM_1000_NS12placeholders3_10E:
	.zero		1
	.type		_ZN34_INTERNAL_9785fe6c_4_k_cu_7ffb96fc4cuda3std3__419piecewise_constructE,@object
	.size		_ZN34_INTERNAL_9785fe6c_4_k_cu_7ffb96fc4cuda3std3__419piecewise_constructE,(_ZN34_INTERNAL_9785fe6c_4_k_cu_7ffb96fc4cuda3std6ranges3__45__cpo5cdataE - _ZN34_INTERNAL_9785fe6c_4_k_cu_7ffb96fc4cuda3std3__419piecewise_constructE)
_ZN34_INTERNAL_9785fe6c_4_k_cu_7ffb96fc4cuda3std3__419piecewise_constructE:
	.zero		1
	.type		_ZN34_INTERNAL_9785fe6c_4_k_cu_7ffb96fc4cuda3std6ranges3__45__cpo5cdataE,@object
	.size		_ZN34_INTERNAL_9785fe6c_4_k_cu_7ffb96fc4cuda3std6ranges3__45__cpo5cdataE,(_ZN34_INTERNAL_9785fe6c_4_k_cu_7ffb96fc6thrust24THRUST_300001_SM_1000_NS12placeholders2_2E - _ZN34_INTERNAL_9785fe6c_4_k_cu_7ffb96fc4cuda3std6ranges3__45__cpo5cdataE)
_ZN34_INTERNAL_9785fe6c_4_k_cu_7ffb96fc4cuda3std6ranges3__45__cpo5cdataE:
	.zero		1
	.type		_ZN34_INTERNAL_9785fe6c_4_k_cu_7ffb96fc6thrust24THRUST_300001_SM_1000_NS12placeholders2_2E,@object
	.size		_ZN34_INTERNAL_9785fe6c_4_k_cu_7ffb96fc6thrust24THRUST_300001_SM_1000_NS12placeholders2_2E,(_ZN34_INTERNAL_9785fe6c_4_k_cu_7ffb96fc4cuda3std3__45__cpo3endE - _ZN34_INTERNAL_9785fe6c_4_k_cu_7ffb96fc6thrust24THRUST_300001_SM_1000_NS12placeholders2_2E)
_ZN34_INTERNAL_9785fe6c_4_k_cu_7ffb96fc6thrust24THRUST_300001_SM_1000_NS12placeholders2_2E:
	.zero		1
	.type		_ZN34_INTERNAL_9785fe6c_4_k_cu_7ffb96fc4cuda3std3__45__cpo3endE,@object
	.size		_ZN34_INTERNAL_9785fe6c_4_k_cu_7ffb96fc4cuda3std3__45__cpo3endE,(_ZN34_INTERNAL_9785fe6c_4_k_cu_7ffb96fc4cuda3std6ranges3__45__cpo3endE - _ZN34_INTERNAL_9785fe6c_4_k_cu_7ffb96fc4cuda3std3__45__cpo3endE)
_ZN34_INTERNAL_9785fe6c_4_k_cu_7ffb96fc4cuda3std3__45__cpo3endE:
	.zero		1
	.type		_ZN34_INTERNAL_9785fe6c_4_k_cu_7ffb96fc4cuda3std6ranges3__45__cpo3endE,@object
	.size		_ZN34_INTERNAL_9785fe6c_4_k_cu_7ffb96fc4cuda3std6ranges3__45__cpo3endE,(_ZN34_INTERNAL_9785fe6c_4_k_cu_7ffb96fc6thrust24THRUST_300001_SM_1000_NS12placeholders2_6E - _ZN34_INTERNAL_9785fe6c_4_k_cu_7ffb96fc4cuda3std6ranges3__45__cpo3endE)
_ZN34_INTERNAL_9785fe6c_4_k_cu_7ffb96fc4cuda3std6ranges3__45__cpo3endE:
	.zero		1
	.type		_ZN34_INTERNAL_9785fe6c_4_k_cu_7ffb96fc6thrust24THRUST_300001_SM_1000_NS12placeholders2_6E,@object
	.size		_ZN34_INTERNAL_9785fe6c_4_k_cu_7ffb96fc6thrust24THRUST_300001_SM_1000_NS12placeholders2_6E,(_ZN34_INTERNAL_9785fe6c_4_k_cu_7ffb96fc4cuda3std3__45__cpo4rendE - _ZN34_INTERNAL_9785fe6c_4_k_cu_7ffb96fc6thrust24THRUST_300001_SM_1000_NS12placeholders2_6E)
_ZN34_INTERNAL_9785fe6c_4_k_cu_7ffb96fc6thrust24THRUST_300001_SM_1000_NS12placeholders2_6E:
	.zero		1
	.type		_ZN34_INTERNAL_9785fe6c_4_k_cu_7ffb96fc4cuda3std3__45__cpo4rendE,@object
	.size		_ZN34_INTERNAL_9785fe6c_4_k_cu_7ffb96fc4cuda3std3__45__cpo4rendE,(_ZN34_INTERNAL_9785fe6c_4_k_cu_7ffb96fc4cuda3std6ranges3__45__cpo9iter_swapE - _ZN34_INTERNAL_9785fe6c_4_k_cu_7ffb96fc4cuda3std3__45__cpo4rendE)
_ZN34_INTERNAL_9785fe6c_4_k_cu_7ffb96fc4cuda3std3__45__cpo4rendE:
	.zero		1
	.type		_ZN34_INTERNAL_9785fe6c_4_k_cu_7ffb96fc4cuda3std6ranges3__45__cpo9iter_swapE,@object
	.size		_ZN34_INTERNAL_9785fe6c_4_k_cu_7ffb96fc4cuda3std6ranges3__45__cpo9iter_swapE,(_ZN34_INTERNAL_9785fe6c_4_k_cu_7ffb96fc4cuda3std3__48unexpectE - _ZN34_INTERNAL_9785fe6c_4_k_cu_7ffb96fc4cuda3std6ranges3__45__cpo9iter_swapE)
_ZN34_INTERNAL_9785fe6c_4_k_cu_7ffb96fc4cuda3std6ranges3__45__cpo9iter_swapE:
	.zero		1
	.type		_ZN34_INTERNAL_9785fe6c_4_k_cu_7ffb96fc4cuda3std3__48unexpectE,@object
	.size		_ZN34_INTERNAL_9785fe6c_4_k_cu_7ffb96fc4cuda3std3__48unexpectE,(_ZN34_INTERNAL_9785fe6c_4_k_cu_7ffb96fc6thrust24THRUST_300001_SM_1000_NS8cuda_cub3parE - _ZN34_INTERNAL_9785fe6c_4_k_cu_7ffb96fc4cuda3std3__48unexpectE)
_ZN34_INTERNAL_9785fe6c_4_k_cu_7ffb96fc4cuda3std3__48unexpectE:
	.zero		1
	.type		_ZN34_INTERNAL_9785fe6c_4_k_cu_7ffb96fc6thrust24THRUST_300001_SM_1000_NS8cuda_cub3parE,@object
	.size		_ZN34_INTERNAL_9785fe6c_4_k_cu_7ffb96fc6thrust24THRUST_300001_SM_1000_NS8cuda_cub3parE,(_ZN34_INTERNAL_9785fe6c_4_k_cu_7ffb96fc6thrust24THRUST_300001_SM_1000_NS12placeholders2_4E - _ZN34_INTERNAL_9785fe6c_4_k_cu_7ffb96fc6thrust24THRUST_300001_SM_1000_NS8cuda_cub3parE)
_ZN34_INTERNAL_9785fe6c_4_k_cu_7ffb96fc6thrust24THRUST_300001_SM_1000_NS8cuda_cub3parE:
	.zero		1
	.type		_ZN34_INTERNAL_9785fe6c_4_k_cu_7ffb96fc6thrust24THRUST_300001_SM_1000_NS12placeholders2_4E,@object
	.size		_ZN34_INTERNAL_9785fe6c_4_k_cu_7ffb96fc6thrust24THRUST_300001_SM_1000_NS12placeholders2_4E,(_ZN34_INTERNAL_9785fe6c_4_k_cu_7ffb96fc4cuda3std3__45__cpo4cendE - _ZN34_INTERNAL_9785fe6c_4_k_cu_7ffb96fc6thrust24THRUST_300001_SM_1000_NS12placeholders2_4E)
_ZN34_INTERNAL_9785fe6c_4_k_cu_7ffb96fc6thrust24THRUST_300001_SM_1000_NS12placeholders2_4E:
	.zero		1
	.type		_ZN34_INTERNAL_9785fe6c_4_k_cu_7ffb96fc4cuda3std3__45__cpo4cendE,@object
	.size		_ZN34_INTERNAL_9785fe6c_4_k_cu_7ffb96fc4cuda3std3__45__cpo4cendE,(_ZN34_INTERNAL_9785fe6c_4_k_cu_7ffb96fc4cuda3std6ranges3__45__cpo4cendE - _ZN34_INTERNAL_9785fe6c_4_k_cu_7ffb96fc4cuda3std3__45__cpo4cendE)
_ZN34_INTERNAL_9785fe6c_4_k_cu_7ffb96fc4cuda3std3__45__cpo4cendE:
	.zero		1
	.type		_ZN34_INTERNAL_9785fe6c_4_k_cu_7ffb96fc4cuda3std6ranges3__45__cpo4cendE,@object
	.size		_ZN34_INTERNAL_9785fe6c_4_k_cu_7ffb96fc4cuda3std6ranges3__45__cpo4cendE,(_ZN34_INTERNAL_9785fe6c_4_k_cu_7ffb96fc4cuda3std3__420unreachable_sentinelE - _ZN34_INTERNAL_9785fe6c_4_k_cu_7ffb96fc4cuda3std6ranges3__45__cpo4cendE)
_ZN34_INTERNAL_9785fe6c_4_k_cu_7ffb96fc4cuda3std6ranges3__45__cpo4cendE:
	.zero		1
	.type		_ZN34_INTERNAL_9785fe6c_4_k_cu_7ffb96fc4cuda3std3__420unreachable_sentinelE,@object
	.size		_ZN34_INTERNAL_9785fe6c_4_k_cu_7ffb96fc4cuda3std3__420unreachable_sentinelE,(_ZN34_INTERNAL_9785fe6c_4_k_cu_7ffb96fc4cuda3std6ranges3__45__cpo5ssizeE - _ZN34_INTERNAL_9785fe6c_4_k_cu_7ffb96fc4cuda3std3__420unreachable_sentinelE)
_ZN34_INTERNAL_9785fe6c_4_k_cu_7ffb96fc4cuda3std3__420unreachable_sentinelE:
	.zero		1
	.type		_ZN34_INTERNAL_9785fe6c_4_k_cu_7ffb96fc4cuda3std6ranges3__45__cpo5ssizeE,@object
	.size		_ZN34_INTERNAL_9785fe6c_4_k_cu_7ffb96fc4cuda3std6ranges3__45__cpo5ssizeE,(_ZN34_INTERNAL_9785fe6c_4_k_cu_7ffb96fc6thrust24THRUST_300001_SM_1000_NS12placeholders2_8E - _ZN34_INTERNAL_9785fe6c_4_k_cu_7ffb96fc4cuda3std6ranges3__45__cpo5ssizeE)
_ZN34_INTERNAL_9785fe6c_4_k_cu_7ffb96fc4cuda3std6ranges3__45__cpo5ssizeE:
	.zero		1
	.type		_ZN34_INTERNAL_9785fe6c_4_k_cu_7ffb96fc6thrust24THRUST_300001_SM_1000_NS12placeholders2_8E,@object
	.size		_ZN34_INTERNAL_9785fe6c_4_k_cu_7ffb96fc6thrust24THRUST_300001_SM_1000_NS12placeholders2_8E,(_ZN34_INTERNAL_9785fe6c_4_k_cu_7ffb96fc4cuda3std3__45__cpo5crendE - _ZN34_INTERNAL_9785fe6c_4_k_cu_7ffb96fc6thrust24THRUST_300001_SM_1000_NS12placeholders2_8E)
_ZN34_INTERNAL_9785fe6c_4_k_cu_7ffb96fc6thrust24THRUST_300001_SM_1000_NS12placeholders2_8E:
	.zero		1
	.type		_ZN34_INTERNAL_9785fe6c_4_k_cu_7ffb96fc4cuda3std3__45__cpo5crendE,@object
	.size		_ZN34_INTERNAL_9785fe6c_4_k_cu_7ffb96fc4cuda3std3__45__cpo5crendE,(_ZN34_INTERNAL_9785fe6c_4_k_cu_7ffb96fc4cuda3std6ranges3__45__cpo4prevE - _ZN34_INTERNAL_9785fe6c_4_k_cu_7ffb96fc4cuda3std3__45__cpo5crendE)
_ZN34_INTERNAL_9785fe6c_4_k_cu_7ffb96fc4cuda3std3__45__cpo5crendE:
	.zero		1
	.type		_ZN34_INTERNAL_9785fe6c_4_k_cu_7ffb96fc4cuda3std6ranges3__45__cpo4prevE,@object
	.size		_ZN34_INTERNAL_9785fe6c_4_k_cu_7ffb96fc4cuda3std6ranges3__45__cpo4prevE,(_ZN34_INTERNAL_9785fe6c_4_k_cu_7ffb96fc4cuda3std6ranges3__45__cpo9iter_moveE - _ZN34_INTERNAL_9785fe6c_4_k_cu_7ffb96fc4cuda3std6ranges3__45__cpo4prevE)
_ZN34_INTERNAL_9785fe6c_4_k_cu_7ffb96fc4cuda3std6ranges3__45__cpo4prevE:
	.zero		1
	.type		_ZN34_INTERNAL_9785fe6c_4_k_cu_7ffb96fc4cuda3std6ranges3__45__cpo9iter_moveE,@object
	.size		_ZN34_INTERNAL_9785fe6c_4_k_cu_7ffb96fc4cuda3std6ranges3__45__cpo9iter_moveE,(_ZN34_INTERNAL_9785fe6c_4_k_cu_7ffb96fc6thrust24THRUST_300001_SM_1000_NS6system6detail10sequential3seqE - _ZN34_INTERNAL_9785fe6c_4_k_cu_7ffb96fc4cuda3std6ranges3__45__cpo9iter_moveE)
_ZN34_INTERNAL_9785fe6c_4_k_cu_7ffb96fc4cuda3std6ranges3__45__cpo9iter_moveE:
	.zero		1
	.type		_ZN34_INTERNAL_9785fe6c_4_k_cu_7ffb96fc6thrust24THRUST_300001_SM_1000_NS6system6detail10sequential3seqE,@object
	.size		_ZN34_INTERNAL_9785fe6c_4_k_cu_7ffb96fc6thrust24THRUST_300001_SM_1000_NS6system6detail10sequential3seqE,(.L_31 - _ZN34_INTERNAL_9785fe6c_4_k_cu_7ffb96fc6thrust24THRUST_300001_SM_1000_NS6system6detail10sequential3seqE)
_ZN34_INTERNAL_9785fe6c_4_k_cu_7ffb96fc6thrust24THRUST_300001_SM_1000_NS6system6detail10sequential3seqE:
	.zero		1
.L_31:


//--------------------- .nv.constant0._ZN3cub18CUB_300001_SM_10006detail11EmptyKernelIvEEvv --------------------------
	.section	.nv.constant0._ZN3cub18CUB_300001_SM_10006detail11EmptyKernelIvEEvv,"a",@progbits
	.sectionflags	@""
	.align	4
.nv.constant0._ZN3cub18CUB_300001_SM_10006detail11EmptyKernelIvEEvv:
	.zero		896


//--------------------- .nv.constant0._Z8parallelPiS_S_S_PbS_ --------------------------
	.section	.nv.constant0._Z8parallelPiS_S_S_PbS_,"a",@progbits
	.sectionflags	@""
	.align	4
.nv.constant0._Z8parallelPiS_S_S_PbS_:
	.zero		944


//--------------------- SYMBOLS --------------------------

	.type		.nv.reservedSmem.offset0,@object
	.size		.nv.reservedSmem.offset0,0x4
